// auto-generated by cutlass_sweep.gemm — config: {"arch": "sm_90", "cluster_m": 1, "cluster_n": 1, "dtype": "e4m3", "dtype_b": "e4m3", "layout": "nt", "stages": 0, "tile_k": 64, "tile_m": 256, "tile_n": 240}
#include "cutlass/cutlass.h"
#include "cutlass/gemm/collective/collective_builder.hpp"
#include "cutlass/gemm/device/gemm_universal_adapter.h"
#include "cutlass/gemm/kernel/gemm_universal.hpp"
#include "cutlass/epilogue/collective/collective_builder.hpp"

using ElemA = cutlass::float_e4m3_t;
using ElemB = cutlass::float_e4m3_t;
using ElemCD = cutlass::float_e4m3_t;
using Acc  = float;
using TileShape    = cute::Shape<cute::_256, cute::_240, cute::_64>;
using ClusterShape = cute::Shape<cute::_1, cute::_1, cute::_1>;

using CollectiveEpilogue = typename cutlass::epilogue::collective::CollectiveBuilder<
    cutlass::arch::Sm90, cutlass::arch::OpClassTensorOp,
    TileShape, ClusterShape,
    cutlass::epilogue::collective::EpilogueTileAuto,
    Acc, Acc,
    ElemCD, cutlass::layout::RowMajor, 128 / cutlass::sizeof_bits<ElemCD>::value,
    ElemCD, cutlass::layout::RowMajor, 128 / cutlass::sizeof_bits<ElemCD>::value,
    cutlass::epilogue::collective::EpilogueScheduleAuto
  >::CollectiveOp;

using CollectiveMainloop = typename cutlass::gemm::collective::CollectiveBuilder<
    cutlass::arch::Sm90, cutlass::arch::OpClassTensorOp,
    ElemA, cutlass::layout::RowMajor, 128 / cutlass::sizeof_bits<ElemA>::value,
    ElemB, cutlass::layout::ColumnMajor, 128 / cutlass::sizeof_bits<ElemB>::value,
    Acc,
    TileShape, ClusterShape,
    cutlass::gemm::collective::StageCountAutoCarveout<static_cast<int>(sizeof(typename CollectiveEpilogue::SharedStorage))>,
    cutlass::gemm::collective::KernelScheduleAuto
  >::CollectiveOp;

using GemmKernel = cutlass::gemm::kernel::GemmUniversal<
    cute::Shape<int,int,int,int>,
    CollectiveMainloop,
    CollectiveEpilogue
>;
using Gemm = cutlass::gemm::device::GemmUniversalAdapter<GemmKernel>;

// Force the device kernel symbol into the cubin without needing a host main.
auto* _anchor = &cutlass::device_kernel<GemmKernel>;


// ===== COMPILED SASS (sm_90a) =====

	.target	sm_90a

	.elftype	@"ET_EXEC"


//--------------------- .note.nv.tkinfo           --------------------------
	.section	.note.nv.tkinfo,"",@"SHT_NOTE"
	.sectionflags	@"SHF_NOTE_NV_TKINFO"
	.tkinfo
        /*0018*/ 	.word	0x00000002
        /*0030*/ 	.string	""
        /*0030*/ 	.string	"ptxas"
        /*0030*/ 	.string	"Cuda compilation tools, release 13.0, V13.0.88"
        /*0030*/ 	.string	"Build cuda_13.0.r13.0/compiler.36424714_0"
        /*0030*/ 	.string	"-arch sm_90a -m 64 "



//--------------------- .note.nv.cuinfo           --------------------------
	.section	.note.nv.cuinfo,"",@"SHT_NOTE"
	.sectionflags	@"SHF_NOTE_NV_CUINFO"
        /*0018*/ 	.short	0x0002
        /*001a*/ 	.short	0x005a
        /*001c*/ 	.short	0x0082
	.zero		2


//--------------------- .nv.info                  --------------------------
	.section	.nv.info,"",@"SHT_CUDA_INFO"
	.align	4


	//----- nvinfo : EIATTR_REGCOUNT
	.align		4
        /*0000*/ 	.byte	0x04, 0x2f
        /*0002*/ 	.short	(.L_12 - .L_11)
	.align		4
.L_11:
        /*0004*/ 	.word	index@(_ZN7cutlass13device_kernelINS_4gemm6kernel13GemmUniversalIN4cute5tupleIJiiiiEEENS1_10collective13CollectiveMmaINS1_37MainloopSm90TmaGmmaWarpSpecializedFP8ILi7ENS5_IJNS4_1CILi1EEESB_SB_EEENS1_35KernelTmaWarpSpecializedCooperativeEEENS5_IJNSA_ILi256EEENSA_ILi240EEENSA_ILi64EEEEEENS_12float_e4m3_tENS5_IJlSB_lEEESJ_SK_NS4_8TiledMMAINS4_8MMA_AtomIJNS4_4SM904GMMA30MMA_64x16x32_F32E4M3E4M3_SS_TNILNSO_7ScaleInE1ELSQ_1EEEEEENS4_6LayoutINS5_IJNSA_ILi2EEESB_SB_EEENS5_IJSB_NSA_ILi0EEESW_EEEEENS5_IJNS4_10UnderscoreESZ_SZ_EEEEENS4_13SM90_TMA_LOADENS4_14ComposedLayoutINS4_7SwizzleILi2ELi4ELi3EEENS4_18smem_ptr_flag_bitsILi8EEENST_INS5_IJNSA_ILi8EEESH_EEENS5_IJSH_SB_EEEEEEEvNS4_8identityES12_S1C_vS1D_EENS_8epilogue10collective6detail29Sm90TmaWarpSpecializedAdapterINS1G_15DefaultEpilogueISJ_SK_SK_NS1F_6thread17LinearCombinationISJ_Li1EffLNS1K_9ScaleType4KindE0ELNS_15FloatRoundStyleE2ESJ_EENS1_15EpilogueDefaultEEEEEvvEEEEvNT_6ParamsE)
        /*0008*/ 	.word	0x000000a8


	//----- nvinfo : EIATTR_FRAME_SIZE
	.align		4
.L_12:
        /*000c*/ 	.byte	0x04, 0x11
        /*000e*/ 	.short	(.L_14 - .L_13)
	.align		4
.L_13:
        /*0010*/ 	.word	index@(_ZN7cutlass13device_kernelINS_4gemm6kernel13GemmUniversalIN4cute5tupleIJiiiiEEENS1_10collective13CollectiveMmaINS1_37MainloopSm90TmaGmmaWarpSpecializedFP8ILi7ENS5_IJNS4_1CILi1EEESB_SB_EEENS1_35KernelTmaWarpSpecializedCooperativeEEENS5_IJNSA_ILi256EEENSA_ILi240EEENSA_ILi64EEEEEENS_12float_e4m3_tENS5_IJlSB_lEEESJ_SK_NS4_8TiledMMAINS4_8MMA_AtomIJNS4_4SM904GMMA30MMA_64x16x32_F32E4M3E4M3_SS_TNILNSO_7ScaleInE1ELSQ_1EEEEEENS4_6LayoutINS5_IJNSA_ILi2EEESB_SB_EEENS5_IJSB_NSA_ILi0EEESW_EEEEENS5_IJNS4_10UnderscoreESZ_SZ_EEEEENS4_13SM90_TMA_LOADENS4_14ComposedLayoutINS4_7SwizzleILi2ELi4ELi3EEENS4_18smem_ptr_flag_bitsILi8EEENST_INS5_IJNSA_ILi8EEESH_EEENS5_IJSH_SB_EEEEEEEvNS4_8identityES12_S1C_vS1D_EENS_8epilogue10collective6detail29Sm90TmaWarpSpecializedAdapterINS1G_15DefaultEpilogueISJ_SK_SK_NS1F_6thread17LinearCombinationISJ_Li1EffLNS1K_9ScaleType4KindE0ELNS_15FloatRoundStyleE2ESJ_EENS1_15EpilogueDefaultEEEEEvvEEEEvNT_6ParamsE)
        /*0014*/ 	.word	0x00000500


	//----- nvinfo : EIATTR_MIN_STACK_SIZE
	.align		4
.L_14:
        /*0018*/ 	.byte	0x04, 0x12
        /*001a*/ 	.short	(.L_16 - .L_15)
	.align		4
.L_15:
        /*001c*/ 	.word	index@(_ZN7cutlass13device_kernelINS_4gemm6kernel13GemmUniversalIN4cute5tupleIJiiiiEEENS1_10collective13CollectiveMmaINS1_37MainloopSm90TmaGmmaWarpSpecializedFP8ILi7ENS5_IJNS4_1CILi1EEESB_SB_EEENS1_35KernelTmaWarpSpecializedCooperativeEEENS5_IJNSA_ILi256EEENSA_ILi240EEENSA_ILi64EEEEEENS_12float_e4m3_tENS5_IJlSB_lEEESJ_SK_NS4_8TiledMMAINS4_8MMA_AtomIJNS4_4SM904GMMA30MMA_64x16x32_F32E4M3E4M3_SS_TNILNSO_7ScaleInE1ELSQ_1EEEEEENS4_6LayoutINS5_IJNSA_ILi2EEESB_SB_EEENS5_IJSB_NSA_ILi0EEESW_EEEEENS5_IJNS4_10UnderscoreESZ_SZ_EEEEENS4_13SM90_TMA_LOADENS4_14ComposedLayoutINS4_7SwizzleILi2ELi4ELi3EEENS4_18smem_ptr_flag_bitsILi8EEENST_INS5_IJNSA_ILi8EEESH_EEENS5_IJSH_SB_EEEEEEEvNS4_8identityES12_S1C_vS1D_EENS_8epilogue10collective6detail29Sm90TmaWarpSpecializedAdapterINS1G_15DefaultEpilogueISJ_SK_SK_NS1F_6thread17LinearCombinationISJ_Li1EffLNS1K_9ScaleType4KindE0ELNS_15FloatRoundStyleE2ESJ_EENS1_15EpilogueDefaultEEEEEvvEEEEvNT_6ParamsE)
        /*0020*/ 	.word	0x00000500
.L_16:


//--------------------- .nv.compat                --------------------------
	.section	.nv.compat,"",@"SHT_CUDA_COMPAT_INFO"
	.align	4
        /*0000*/ 	.byte	0x02, 0x09, 0x01, 0x00, 0x02, 0x02, 0x04, 0x00, 0x02, 0x05, 0x05, 0x00, 0x03, 0x07, 0x01, 0x01
        /*0010*/ 	.byte	0x02, 0x03, 0x01, 0x00, 0x02, 0x06, 0x01, 0x00, 0x04, 0x0b, 0x08, 0x00, 0x00, 0x00, 0x00, 0x00
        /*0020*/ 	.byte	0x00, 0x00, 0x00, 0x00


//--------------------- .nv.info._ZN7cutlass13device_kernelINS_4gemm6kernel13GemmUniversalIN4cute5tupleIJiiiiEEENS1_10collective13CollectiveMmaINS1_37MainloopSm90TmaGmmaWarpSpecializedFP8ILi7ENS5_IJNS4_1CILi1EEESB_SB_EEENS1_35KernelTmaWarpSpecializedCooperativeEEENS5_IJNSA_ILi256EEENSA_ILi240EEENSA_ILi64EEEEEENS_12float_e4m3_tENS5_IJlSB_lEEESJ_SK_NS4_8TiledMMAINS4_8MMA_AtomIJNS4_4SM904GMMA30MMA_64x16x32_F32E4M3E4M3_SS_TNILNSO_7ScaleInE1ELSQ_1EEEEEENS4_6LayoutINS5_IJNSA_ILi2EEESB_SB_EEENS5_IJSB_NSA_ILi0EEESW_EEEEENS5_IJNS4_10UnderscoreESZ_SZ_EEEEENS4_13SM90_TMA_LOADENS4_14ComposedLayoutINS4_7SwizzleILi2ELi4ELi3EEENS4_18smem_ptr_flag_bitsILi8EEENST_INS5_IJNSA_ILi8EEESH_EEENS5_IJSH_SB_EEEEEEEvNS4_8identityES12_S1C_vS1D_EENS_8epilogue10collective6detail29Sm90TmaWarpSpecializedAdapterINS1G_15DefaultEpilogueISJ_SK_SK_NS1F_6thread17LinearCombinationISJ_Li1EffLNS1K_9ScaleType4KindE0ELNS_15FloatRoundStyleE2ESJ_EENS1_15EpilogueDefaultEEEEEvvEEEEvNT_6ParamsE --------------------------
	.section	.nv.info._ZN7cutlass13device_kernelINS_4gemm6kernel13GemmUniversalIN4cute5tupleIJiiiiEEENS1_10collective13CollectiveMmaINS1_37MainloopSm90TmaGmmaWarpSpecializedFP8ILi7ENS5_IJNS4_1CILi1EEESB_SB_EEENS1_35KernelTmaWarpSpecializedCooperativeEEENS5_IJNSA_ILi256EEENSA_ILi240EEENSA_ILi64EEEEEENS_12float_e4m3_tENS5_IJlSB_lEEESJ_SK_NS4_8TiledMMAINS4_8MMA_AtomIJNS4_4SM904GMMA30MMA_64x16x32_F32E4M3E4M3_SS_TNILNSO_7ScaleInE1ELSQ_1EEEEEENS4_6LayoutINS5_IJNSA_ILi2EEESB_SB_EEENS5_IJSB_NSA_ILi0EEESW_EEEEENS5_IJNS4_10UnderscoreESZ_SZ_EEEEENS4_13SM90_TMA_LOADENS4_14ComposedLayoutINS4_7SwizzleILi2ELi4ELi3EEENS4_18smem_ptr_flag_bitsILi8EEENST_INS5_IJNSA_ILi8EEESH_EEENS5_IJSH_SB_EEEEEEEvNS4_8identityES12_S1C_vS1D_EENS_8epilogue10collective6detail29Sm90TmaWarpSpecializedAdapterINS1G_15DefaultEpilogueISJ_SK_SK_NS1F_6thread17LinearCombinationISJ_Li1EffLNS1K_9ScaleType4KindE0ELNS_15FloatRoundStyleE2ESJ_EENS1_15EpilogueDefaultEEEEEvvEEEEvNT_6ParamsE,"",@"SHT_CUDA_INFO"
	.sectionflags	@""
	.align	4


	//----- nvinfo : EIATTR_CUDA_API_VERSION
	.align		4
        /*0000*/ 	.byte	0x04, 0x37
        /*0002*/ 	.short	(.L_18 - .L_17)
.L_17:
        /*0004*/ 	.word	0x00000082


	//----- nvinfo : EIATTR_KPARAM_INFO
	.align		4
.L_18:
        /*0008*/ 	.byte	0x04, 0x17
        /*000a*/ 	.short	(.L_20 - .L_19)
.L_19:
        /*000c*/ 	.word	0x00000000
        /*0010*/ 	.short	0x0000
        /*0012*/ 	.short	0x0070
        /*0014*/ 	.byte	0x00, 0xf0, 0x01, 0x10


	//----- nvinfo : EIATTR_SPARSE_MMA_MASK
	.align		4
.L_20:
        /*0018*/ 	.byte	0x03, 0x50
        /*001a*/ 	.short	0x0000


	//----- nvinfo : EIATTR_MAXREG_COUNT
	.align		4
        /*001c*/ 	.byte	0x03, 0x1b
        /*001e*/ 	.short	0x00a8


	//----- nvinfo : EIATTR_NUM_BARRIERS
	.align		4
        /*0020*/ 	.byte	0x02, 0x4c
        /*0022*/ 	.byte	0x01
	.zero		1


	//----- nvinfo : EIATTR_ANNOTATIONS
	.align		4
        /*0024*/ 	.byte	0x04, 0x55
        /*0026*/ 	.short	(.L_22 - .L_21)


	//   ....[0]....
.L_21:
        /*0028*/ 	.word	0x00000001
        /*002c*/ 	.byte	0x50, 0x02, 0x00, 0x00, 0x01, 0x00, 0x00, 0x00, 0x10, 0x06, 0x00, 0x00, 0x01, 0x00, 0x00, 0x00
        /* <DEDUP_REMOVED lines=1210> */
        /*4bdc*/ 	.byte	0x80, 0x48, 0x02, 0x00


	//----- nvinfo : EIATTR_MERCURY_ISA_VERSION
	.align		4
.L_22:
        /*4be0*/ 	.byte	0x03, 0x5f
        /*4be2*/ 	.short	0x0101


	//----- nvinfo : EIATTR_INT_WARP_WIDE_INSTR_OFFSETS
	.align		4
        /*4be4*/ 	.byte	0x04, 0x31
        /*4be6*/ 	.short	(.L_24 - .L_23)


	//   ....[0]....
.L_23:
        /*4be8*/ 	.word	0x000004e0


	//   ....[1]....
        /*4bec*/ 	.word	0x000004f0


	//   ....[2]....
        /*4bf0*/ 	.word	0x00000620


	//----- nvinfo : EIATTR_COOP_GROUP_MASK_REGIDS
	.align		4
.L_24:
        /*4bf4*/ 	.byte	0x04, 0x29
        /*4bf6*/ 	.short	(.L_26 - .L_25)


	//   ....[0]....
.L_25:
        /*4bf8*/ 	.word	0xffffffff


	//   ....[1]....
        /*4bfc*/ 	.word	0xffffffff


	//   ....[2]....
        /*4c00*/ 	.word	0xffffffff


	//   ....[3]....
        /*4c04*/ 	.word	0xffffffff


	//   ....[4]....
        /*4c08*/ 	.word	0xffffffff


	//----- nvinfo : EIATTR_COOP_GROUP_INSTR_OFFSETS
	.align		4
.L_26:
        /*4c0c*/ 	.byte	0x04, 0x28
        /*4c0e*/ 	.short	(.L_28 - .L_27)


	//   ....[0]....
.L_27:
        /*4c10*/ 	.word	0x00000070


	//   ....[1]....
        /*4c14*/ 	.word	0x00000080


	//   ....[2]....
        /*4c18*/ 	.word	0x000001a0


	//   ....[3]....
        /*4c1c*/ 	.word	0x00000430


	//   ....[4]....
        /*4c20*/ 	.word	0x00002190


	//----- nvinfo : EIATTR_REG_RECONFIG
	.align		4
.L_28:
        /*4c24*/ 	.byte	0x01, 0x54
	.zero		2


	//----- nvinfo : EIATTR_MBARRIER_INSTR_OFFSETS
	.align		4
        /*4c28*/ 	.byte	0x04, 0x39
        /*4c2a*/ 	.short	(.L_30 - .L_29)


	//   ....[0]....
.L_29:
        /*4c2c*/ 	.word	0x00000340
        /*4c30*/ 	.word	0x000000ff
        /*4c34*/ 	.word	0x00000000
        /*4c38*/ 	.short	0x0100
        /*4c3a*/ 	.byte	0x09
	.zero		1


	//   ....[1]....
        /*4c3c*/ 	.word	0x00000350
        /*4c40*/ 	.word	0x000000ff
        /*4c44*/ 	.word	0x00000038
        /*4c48*/ 	.short	0x0100
        /*4c4a*/ 	.byte	0x09
	.zero		1


	//   ....[2]....
        /*4c4c*/ 	.word	0x00000360
        /*4c50*/ 	.word	0x000000ff
        /*4c54*/ 	.word	0x00000008
        /*4c58*/ 	.short	0x0100
        /*4c5a*/ 	.byte	0x09
	.zero		1


	//   ....[3]....
        /*4c5c*/ 	.word	0x00000370
        /*4c60*/ 	.word	0x000000ff
        /*4c64*/ 	.word	0x00000040
        /*4c68*/ 	.short	0x0100
        /*4c6a*/ 	.byte	0x09
	.zero		1


	//   ....[4]....
        /*4c6c*/ 	.word	0x00000380
        /*4c70*/ 	.word	0x000000ff
        /*4c74*/ 	.word	0x00000010
        /*4c78*/ 	.short	0x0100
        /*4c7a*/ 	.byte	0x09
	.zero		1


	//   ....[5]....
        /*4c7c*/ 	.word	0x00000390
        /*4c80*/ 	.word	0x000000ff
        /*4c84*/ 	.word	0x00000048
        /*4c88*/ 	.short	0x0100
        /*4c8a*/ 	.byte	0x09
	.zero		1


	//   ....[6]....
        /*4c8c*/ 	.word	0x000003a0
        /*4c90*/ 	.word	0x000000ff
        /*4c94*/ 	.word	0x00000018
        /*4c98*/ 	.short	0x0100
        /*4c9a*/ 	.byte	0x09
	.zero		1


	//   ....[7]....
        /*4c9c*/ 	.word	0x000003b0
        /*4ca0*/ 	.word	0x000000ff
        /*4ca4*/ 	.word	0x00000050
        /*4ca8*/ 	.short	0x0100
        /*4caa*/ 	.byte	0x09
	.zero		1


	//   ....[8]....
        /*4cac*/ 	.word	0x000003c0
        /*4cb0*/ 	.word	0x000000ff
        /*4cb4*/ 	.word	0x00000020
        /*4cb8*/ 	.short	0x0100
        /*4cba*/ 	.byte	0x09
	.zero		1


	//   ....[9]....
        /*4cbc*/ 	.word	0x000003d0
        /*4cc0*/ 	.word	0x000000ff
        /*4cc4*/ 	.word	0x00000058
        /*4cc8*/ 	.short	0x0100
        /*4cca*/ 	.byte	0x09
	.zero		1


	//   ....[10]....
        /*4ccc*/ 	.word	0x000003e0
        /*4cd0*/ 	.word	0x000000ff
        /*4cd4*/ 	.word	0x00000028
        /*4cd8*/ 	.short	0x0100
        /*4cda*/ 	.byte	0x09
	.zero		1


	//   ....[11]....
        /*4cdc*/ 	.word	0x000003f0
        /*4ce0*/ 	.word	0x000000ff
        /*4ce4*/ 	.word	0x00000060
        /*4ce8*/ 	.short	0x0100
        /*4cea*/ 	.byte	0x09
	.zero		1


	//   ....[12]....
        /*4cec*/ 	.word	0x00000400
        /*4cf0*/ 	.word	0x000000ff
        /*4cf4*/ 	.word	0x00000030
        /*4cf8*/ 	.short	0x0100
        /*4cfa*/ 	.byte	0x09
	.zero		1


	//   ....[13]....
        /*4cfc*/ 	.word	0x00000410
        /*4d00*/ 	.word	0x000000ff
        /*4d04*/ 	.word	0x00000068
        /*4d08*/ 	.short	0x0100
        /*4d0a*/ 	.byte	0x09
	.zero		1


	//   ....[14]....
        /*4d0c*/ 	.word	0x00000650
        /*4d10*/ 	.word	0x000000ff
        /*4d14*/ 	.word	0x00000080
        /*4d18*/ 	.short	0x0100
        /*4d1a*/ 	.byte	0x06
	.zero		1


	//   ....[15]....
        /*4d1c*/ 	.word	0x00000660
        /*4d20*/ 	.word	0x000000ff
        /*4d24*/ 	.word	0x00000088
        /*4d28*/ 	.short	0x0100
        /*4d2a*/ 	.byte	0x06
	.zero		1


	//   ....[16]....
        /*4d2c*/ 	.word	0x00002b00
        /*4d30*/ 	.word	0x000000ff
        /*4d34*/ 	.word	0x00000000
        /*4d38*/ 	.short	0x010a
        /*4d3a*/ 	.byte	0x05
	.zero		1


	//   ....[17]....
        /*4d3c*/ 	.word	0x00002b70
        /*4d40*/ 	.word	0x000000ff
        /*4d44*/ 	.word	0x00000000
        /*4d48*/ 	.short	0x010a
        /*4d4a*/ 	.byte	0x05
	.zero		1


	//   ....[18]....
        /*4d4c*/ 	.word	0x00007b20
        /*4d50*/ 	.word	0x000000ff
        /*4d54*/ 	.word	0x00000000
        /*4d58*/ 	.short	0x010a
        /*4d5a*/ 	.byte	0x08
	.zero		1


	//   ....[19]....
        /*4d5c*/ 	.word	0x00007b60
        /*4d60*/ 	.word	0x000000ff
        /*4d64*/ 	.word	0x00000000
        /*4d68*/ 	.short	0x010a
        /*4d6a*/ 	.byte	0x08
	.zero		1


	//   ....[20]....
        /*4d6c*/ 	.word	0x0000d110
        /*4d70*/ 	.word	0x000000ff
        /*4d74*/ 	.word	0x00000000
        /*4d78*/ 	.short	0x0101
        /*4d7a*/ 	.byte	0x07
	.zero		1


	//   ....[21]....
        /*4d7c*/ 	.word	0x000104f0
        /*4d80*/ 	.word	0x000000ff
        /*4d84*/ 	.word	0x00000000
        /*4d88*/ 	.short	0x0101
        /*4d8a*/ 	.byte	0x07
	.zero		1


	//   ....[22]....
        /*4d8c*/ 	.word	0x000238c0
        /*4d90*/ 	.word	0x0000000e
        /*4d94*/ 	.word	0x00000038
        /*4d98*/ 	.short	0x010a
        /*4d9a*/ 	.byte	0x3f
	.zero		1


	//   ....[23]....
        /*4d9c*/ 	.word	0x00023c90
        /*4da0*/ 	.word	0x00000003
        /*4da4*/ 	.word	0x00000088
        /*4da8*/ 	.short	0x0101
        /*4daa*/ 	.byte	0x3f
	.zero		1


	//   ....[24]....
        /*4dac*/ 	.word	0x00024410
        /*4db0*/ 	.word	0x00000004
        /*4db4*/ 	.word	0x00000000
        /*4db8*/ 	.short	0x010a
        /*4dba*/ 	.byte	0x3f
	.zero		1


	//   ....[25]....
        /*4dbc*/ 	.word	0x000244a0
        /*4dc0*/ 	.word	0x00000003
        /*4dc4*/ 	.word	0x00000000
        /*4dc8*/ 	.short	0x010a
        /*4dca*/ 	.byte	0x3f
	.zero		1


	//   ....[26]....
        /*4dcc*/ 	.word	0x00024530
        /*4dd0*/ 	.word	0x00000003
        /*4dd4*/ 	.word	0x00000000
        /*4dd8*/ 	.short	0x010a
        /*4dda*/ 	.byte	0x3f
	.zero		1


	//   ....[27]....
        /*4ddc*/ 	.word	0x000245c0
        /*4de0*/ 	.word	0x00000003
        /*4de4*/ 	.word	0x00000000
        /*4de8*/ 	.short	0x010a
        /*4dea*/ 	.byte	0x3f
	.zero		1


	//   ....[28]....
        /*4dec*/ 	.word	0x00024650
        /*4df0*/ 	.word	0x00000003
        /*4df4*/ 	.word	0x00000000
        /*4df8*/ 	.short	0x010a
        /*4dfa*/ 	.byte	0x3f
	.zero		1


	//   ....[29]....
        /*4dfc*/ 	.word	0x000246e0
        /*4e00*/ 	.word	0x00000003
        /*4e04*/ 	.word	0x00000000
        /*4e08*/ 	.short	0x010a
        /*4e0a*/ 	.byte	0x3f
	.zero		1


	//   ....[30]....
        /*4e0c*/ 	.word	0x00024770
        /*4e10*/ 	.word	0x00000003
        /*4e14*/ 	.word	0x00000000
        /*4e18*/ 	.short	0x010a
        /*4e1a*/ 	.byte	0x3f
	.zero		1


	//   ....[31]....
        /*4e1c*/ 	.word	0x000247e0
        /*4e20*/ 	.word	0x00000005
        /*4e24*/ 	.word	0x00000000
        /*4e28*/ 	.short	0x010a
        /*4e2a*/ 	.byte	0x3f
	.zero		1


	//   ....[32]....
        /*4e2c*/ 	.word	0x00024850
        /*4e30*/ 	.word	0x00000000
        /*4e34*/ 	.word	0x00000000
        /*4e38*/ 	.short	0x010a
        /*4e3a*/ 	.byte	0x3f
	.zero		1


	//   ....[33]....
        /*4e3c*/ 	.word	0x00024930
        /*4e40*/ 	.word	0x0000000e
        /*4e44*/ 	.word	0x00000038
        /*4e48*/ 	.short	0x010a
        /*4e4a*/ 	.byte	0x3f
	.zero		1


	//   ....[34]....
        /*4e4c*/ 	.word	0x00024a10
        /*4e50*/ 	.word	0x00000004
        /*4e54*/ 	.word	0x00000000
        /*4e58*/ 	.short	0x010a
        /*4e5a*/ 	.byte	0x3f
	.zero		1


	//   ....[35]....
        /*4e5c*/ 	.word	0x00024a60
        /*4e60*/ 	.word	0x00000003
        /*4e64*/ 	.word	0x00000000
        /*4e68*/ 	.short	0x010a
        /*4e6a*/ 	.byte	0x3f
	.zero		1


	//   ....[36]....
        /*4e6c*/ 	.word	0x00024ab0
        /*4e70*/ 	.word	0x00000003
        /*4e74*/ 	.word	0x00000000
        /*4e78*/ 	.short	0x010a
        /*4e7a*/ 	.byte	0x3f
	.zero		1


	//   ....[37]....
        /*4e7c*/ 	.word	0x00024b00
        /*4e80*/ 	.word	0x00000003
        /*4e84*/ 	.word	0x00000000
        /*4e88*/ 	.short	0x010a
        /*4e8a*/ 	.byte	0x3f
	.zero		1


	//   ....[38]....
        /*4e8c*/ 	.word	0x00024b50
        /*4e90*/ 	.word	0x00000003
        /*4e94*/ 	.word	0x00000000
        /*4e98*/ 	.short	0x010a
        /*4e9a*/ 	.byte	0x3f
	.zero		1


	//   ....[39]....
        /*4e9c*/ 	.word	0x00024ba0
        /*4ea0*/ 	.word	0x00000003
        /*4ea4*/ 	.word	0x00000000
        /*4ea8*/ 	.short	0x010a
        /*4eaa*/ 	.byte	0x3f
	.zero		1


	//----- nvinfo : EIATTR_NUM_MBARRIERS
	.align		4
.L_30:
        /*4eac*/ 	.byte	0x03, 0x38
        /*4eae*/ 	.short	0x0010


	//----- nvinfo : EIATTR_EXIT_INSTR_OFFSETS
	.align		4
        /*4eb0*/ 	.byte	0x04, 0x1c
        /*4eb2*/ 	.short	(.L_32 - .L_31)


	//   ....[0]....
.L_31:
        /*4eb4*/ 	.word	0x000006c0


	//   ....[1]....
        /*4eb8*/ 	.word	0x00001060


	//   ....[2]....
        /*4ebc*/ 	.word	0x00022ee0


	//   ....[3]....
        /*4ec0*/ 	.word	0x00023530


	//   ....[4]....
        /*4ec4*/ 	.word	0x000247c0


	//----- nvinfo : EIATTR_MAX_THREADS
	.align		4
.L_32:
        /*4ec8*/ 	.byte	0x04, 0x05
        /*4eca*/ 	.short	(.L_34 - .L_33)
.L_33:
        /*4ecc*/ 	.word	0x00000180
        /*4ed0*/ 	.word	0x00000001
        /*4ed4*/ 	.word	0x00000001


	//----- nvinfo : EIATTR_CRS_STACK_SIZE
	.align		4
.L_34:
        /*4ed8*/ 	.byte	0x04, 0x1e
        /*4eda*/ 	.short	(.L_36 - .L_35)
.L_35:
        /*4edc*/ 	.word	0x00000000


	//----- nvinfo : EIATTR_CBANK_PARAM_SIZE
	.align		4
.L_36:
        /*4ee0*/ 	.byte	0x03, 0x19
        /*4ee2*/ 	.short	0x0470


	//----- nvinfo : EIATTR_PARAM_CBANK
	.align		4
        /*4ee4*/ 	.byte	0x04, 0x0a
        /*4ee6*/ 	.short	(.L_38 - .L_37)
	.align		4
.L_37:
        /*4ee8*/ 	.word	index@(.nv.constant0._ZN7cutlass13device_kernelINS_4gemm6kernel13GemmUniversalIN4cute5tupleIJiiiiEEENS1_10collective13CollectiveMmaINS1_37MainloopSm90TmaGmmaWarpSpecializedFP8ILi7ENS5_IJNS4_1CILi1EEESB_SB_EEENS1_35KernelTmaWarpSpecializedCooperativeEEENS5_IJNSA_ILi256EEENSA_ILi240EEENSA_ILi64EEEEEENS_12float_e4m3_tENS5_IJlSB_lEEESJ_SK_NS4_8TiledMMAINS4_8MMA_AtomIJNS4_4SM904GMMA30MMA_64x16x32_F32E4M3E4M3_SS_TNILNSO_7ScaleInE1ELSQ_1EEEEEENS4_6LayoutINS5_IJNSA_ILi2EEESB_SB_EEENS5_IJSB_NSA_ILi0EEESW_EEEEENS5_IJNS4_10UnderscoreESZ_SZ_EEEEENS4_13SM90_TMA_LOADENS4_14ComposedLayoutINS4_7SwizzleILi2ELi4ELi3EEENS4_18smem_ptr_flag_bitsILi8EEENST_INS5_IJNSA_ILi8EEESH_EEENS5_IJSH_SB_EEEEEEEvNS4_8identityES12_S1C_vS1D_EENS_8epilogue10collective6detail29Sm90TmaWarpSpecializedAdapterINS1G_15DefaultEpilogueISJ_SK_SK_NS1F_6thread17LinearCombinationISJ_Li1EffLNS1K_9ScaleType4KindE0ELNS_15FloatRoundStyleE2ESJ_EENS1_15EpilogueDefaultEEEEEvvEEEEvNT_6ParamsE)
        /*4eec*/ 	.short	0x0210
        /*4eee*/ 	.short	0x0470


	//----- nvinfo : EIATTR_SW_WAR
	.align		4
.L_38:
        /*4ef0*/ 	.byte	0x04, 0x36
        /*4ef2*/ 	.short	(.L_40 - .L_39)
.L_39:
        /*4ef4*/ 	.word	0x00000008
.L_40:


//--------------------- .nv.callgraph             --------------------------
	.section	.nv.callgraph,"",@"SHT_CUDA_CALLGRAPH"
	.align	4
	.sectionentsize	8
	.align		4
        /*0000*/ 	.word	0x00000000
	.align		4
        /*0004*/ 	.word	0xffffffff
	.align		4
        /*0008*/ 	.word	0x00000000
	.align		4
        /*000c*/ 	.word	0xfffffffe
	.align		4
        /*0010*/ 	.word	0x00000000
	.align		4
        /*0014*/ 	.word	0xfffffffd
	.align		4
        /*0018*/ 	.word	0x00000000
	.align		4
        /*001c*/ 	.word	0xfffffffc


//--------------------- .nv.constant4             --------------------------
	.section	.nv.constant4,"a",@progbits
	.align	8
	.align		8
.nv.constant4:
        /*0000*/ 	.dword	_ZN40_INTERNAL_246b9169_4_k_cu_bcc87533_135874cuda3std3__45__cpo5beginE
	.align		8
        /*0008*/ 	.dword	_ZN40_INTERNAL_246b9169_4_k_cu_bcc87533_135874cuda3std3__45__cpo3endE
	.align		8
        /*0010*/ 	.dword	_ZN40_INTERNAL_246b9169_4_k_cu_bcc87533_135874cuda3std3__45__cpo6cbeginE
	.align		8
        /*0018*/ 	.dword	_ZN40_INTERNAL_246b9169_4_k_cu_bcc87533_135874cuda3std3__45__cpo4cendE
	.align		8
        /*0020*/ 	.dword	_ZN40_INTERNAL_246b9169_4_k_cu_bcc87533_135874cuda3std3__442_GLOBAL__N__246b9169_4_k_cu_bcc87533_135876ignoreE
	.align		8
        /*0028*/ 	.dword	_ZN40_INTERNAL_246b9169_4_k_cu_bcc87533_135874cuda3std3__419piecewise_constructE
	.align		8
        /*0030*/ 	.dword	_ZN40_INTERNAL_246b9169_4_k_cu_bcc87533_135874cuda3std3__48in_placeE
	.align		8
        /*0038*/ 	.dword	_ZN40_INTERNAL_246b9169_4_k_cu_bcc87533_135874cuda3std6ranges3__45__cpo4swapE
	.align		8
        /*0040*/ 	.dword	_ZN40_INTERNAL_246b9169_4_k_cu_bcc87533_135874cuda3std6ranges3__45__cpo9iter_moveE
	.align		8
        /*0048*/ 	.dword	_ZN40_INTERNAL_246b9169_4_k_cu_bcc87533_135874cute7productE
	.align		8
        /*0050*/ 	.dword	_ZN40_INTERNAL_246b9169_4_k_cu_bcc87533_135874cute1_E


//--------------------- .text._ZN7cutlass13device_kernelINS_4gemm6kernel13GemmUniversalIN4cute5tupleIJiiiiEEENS1_10collective13CollectiveMmaINS1_37MainloopSm90TmaGmmaWarpSpecializedFP8ILi7ENS5_IJNS4_1CILi1EEESB_SB_EEENS1_35KernelTmaWarpSpecializedCooperativeEEENS5_IJNSA_ILi256EEENSA_ILi240EEENSA_ILi64EEEEEENS_12float_e4m3_tENS5_IJlSB_lEEESJ_SK_NS4_8TiledMMAINS4_8MMA_AtomIJNS4_4SM904GMMA30MMA_64x16x32_F32E4M3E4M3_SS_TNILNSO_7ScaleInE1ELSQ_1EEEEEENS4_6LayoutINS5_IJNSA_ILi2EEESB_SB_EEENS5_IJSB_NSA_ILi0EEESW_EEEEENS5_IJNS4_10UnderscoreESZ_SZ_EEEEENS4_13SM90_TMA_LOADENS4_14ComposedLayoutINS4_7SwizzleILi2ELi4ELi3EEENS4_18smem_ptr_flag_bitsILi8EEENST_INS5_IJNSA_ILi8EEESH_EEENS5_IJSH_SB_EEEEEEEvNS4_8identityES12_S1C_vS1D_EENS_8epilogue10collective6detail29Sm90TmaWarpSpecializedAdapterINS1G_15DefaultEpilogueISJ_SK_SK_NS1F_6thread17LinearCombinationISJ_Li1EffLNS1K_9ScaleType4KindE0ELNS_15FloatRoundStyleE2ESJ_EENS1_15EpilogueDefaultEEEEEvvEEEEvNT_6ParamsE --------------------------
	.section	.text._ZN7cutlass13device_kernelINS_4gemm6kernel13GemmUniversalIN4cute5tupleIJiiiiEEENS1_10collective13CollectiveMmaINS1_37MainloopSm90TmaGmmaWarpSpecializedFP8ILi7ENS5_IJNS4_1CILi1EEESB_SB_EEENS1_35KernelTmaWarpSpecializedCooperativeEEENS5_IJNSA_ILi256EEENSA_ILi240EEENSA_ILi64EEEEEENS_12float_e4m3_tENS5_IJlSB_lEEESJ_SK_NS4_8TiledMMAINS4_8MMA_AtomIJNS4_4SM904GMMA30MMA_64x16x32_F32E4M3E4M3_SS_TNILNSO_7ScaleInE1ELSQ_1EEEEEENS4_6LayoutINS5_IJNSA_ILi2EEESB_SB_EEENS5_IJSB_NSA_ILi0EEESW_EEEEENS5_IJNS4_10UnderscoreESZ_SZ_EEEEENS4_13SM90_TMA_LOADENS4_14ComposedLayoutINS4_7SwizzleILi2ELi4ELi3EEENS4_18smem_ptr_flag_bitsILi8EEENST_INS5_IJNSA_ILi8EEESH_EEENS5_IJSH_SB_EEEEEEEvNS4_8identityES12_S1C_vS1D_EENS_8epilogue10collective6detail29Sm90TmaWarpSpecializedAdapterINS1G_15DefaultEpilogueISJ_SK_SK_NS1F_6thread17LinearCombinationISJ_Li1EffLNS1K_9ScaleType4KindE0ELNS_15FloatRoundStyleE2ESJ_EENS1_15EpilogueDefaultEEEEEvvEEEEvNT_6ParamsE,"ax",@progbits
	.align	128
.text._ZN7cutlass13device_kernelINS_4gemm6kernel13GemmUniversalIN4cute5tupleIJiiiiEEENS1_10collective13CollectiveMmaINS1_37MainloopSm90TmaGmmaWarpSpecializedFP8ILi7ENS5_IJNS4_1CILi1EEESB_SB_EEENS1_35KernelTmaWarpSpecializedCooperativeEEENS5_IJNSA_ILi256EEENSA_ILi240EEENSA_ILi64EEEEEENS_12float_e4m3_tENS5_IJlSB_lEEESJ_SK_NS4_8TiledMMAINS4_8MMA_AtomIJNS4_4SM904GMMA30MMA_64x16x32_F32E4M3E4M3_SS_TNILNSO_7ScaleInE1ELSQ_1EEEEEENS4_6LayoutINS5_IJNSA_ILi2EEESB_SB_EEENS5_IJSB_NSA_ILi0EEESW_EEEEENS5_IJNS4_10UnderscoreESZ_SZ_EEEEENS4_13SM90_TMA_LOADENS4_14ComposedLayoutINS4_7SwizzleILi2ELi4ELi3EEENS4_18smem_ptr_flag_bitsILi8EEENST_INS5_IJNSA_ILi8EEESH_EEENS5_IJSH_SB_EEEEEEEvNS4_8identityES12_S1C_vS1D_EENS_8epilogue10collective6detail29Sm90TmaWarpSpecializedAdapterINS1G_15DefaultEpilogueISJ_SK_SK_NS1F_6thread17LinearCombinationISJ_Li1EffLNS1K_9ScaleType4KindE0ELNS_15FloatRoundStyleE2ESJ_EENS1_15EpilogueDefaultEEEEEvvEEEEvNT_6ParamsE:
        .type           _ZN7cutlass13device_kernelINS_4gemm6kernel13GemmUniversalIN4cute5tupleIJiiiiEEENS1_10collective13CollectiveMmaINS1_37MainloopSm90TmaGmmaWarpSpecializedFP8ILi7ENS5_IJNS4_1CILi1EEESB_SB_EEENS1_35KernelTmaWarpSpecializedCooperativeEEENS5_IJNSA_ILi256EEENSA_ILi240EEENSA_ILi64EEEEEENS_12float_e4m3_tENS5_IJlSB_lEEESJ_SK_NS4_8TiledMMAINS4_8MMA_AtomIJNS4_4SM904GMMA30MMA_64x16x32_F32E4M3E4M3_SS_TNILNSO_7ScaleInE1ELSQ_1EEEEEENS4_6LayoutINS5_IJNSA_ILi2EEESB_SB_EEENS5_IJSB_NSA_ILi0EEESW_EEEEENS5_IJNS4_10UnderscoreESZ_SZ_EEEEENS4_13SM90_TMA_LOADENS4_14ComposedLayoutINS4_7SwizzleILi2ELi4ELi3EEENS4_18smem_ptr_flag_bitsILi8EEENST_INS5_IJNSA_ILi8EEESH_EEENS5_IJSH_SB_EEEEEEEvNS4_8identityES12_S1C_vS1D_EENS_8epilogue10collective6detail29Sm90TmaWarpSpecializedAdapterINS1G_15DefaultEpilogueISJ_SK_SK_NS1F_6thread17LinearCombinationISJ_Li1EffLNS1K_9ScaleType4KindE0ELNS_15FloatRoundStyleE2ESJ_EENS1_15EpilogueDefaultEEEEEvvEEEEvNT_6ParamsE,@function
        .size           _ZN7cutlass13device_kernelINS_4gemm6kernel13GemmUniversalIN4cute5tupleIJiiiiEEENS1_10collective13CollectiveMmaINS1_37MainloopSm90TmaGmmaWarpSpecializedFP8ILi7ENS5_IJNS4_1CILi1EEESB_SB_EEENS1_35KernelTmaWarpSpecializedCooperativeEEENS5_IJNSA_ILi256EEENSA_ILi240EEENSA_ILi64EEEEEENS_12float_e4m3_tENS5_IJlSB_lEEESJ_SK_NS4_8TiledMMAINS4_8MMA_AtomIJNS4_4SM904GMMA30MMA_64x16x32_F32E4M3E4M3_SS_TNILNSO_7ScaleInE1ELSQ_1EEEEEENS4_6LayoutINS5_IJNSA_ILi2EEESB_SB_EEENS5_IJSB_NSA_ILi0EEESW_EEEEENS5_IJNS4_10UnderscoreESZ_SZ_EEEEENS4_13SM90_TMA_LOADENS4_14ComposedLayoutINS4_7SwizzleILi2ELi4ELi3EEENS4_18smem_ptr_flag_bitsILi8EEENST_INS5_IJNSA_ILi8EEESH_EEENS5_IJSH_SB_EEEEEEEvNS4_8identityES12_S1C_vS1D_EENS_8epilogue10collective6detail29Sm90TmaWarpSpecializedAdapterINS1G_15DefaultEpilogueISJ_SK_SK_NS1F_6thread17LinearCombinationISJ_Li1EffLNS1K_9ScaleType4KindE0ELNS_15FloatRoundStyleE2ESJ_EENS1_15EpilogueDefaultEEEEEvvEEEEvNT_6ParamsE,(.L_x_559 - _ZN7cutlass13device_kernelINS_4gemm6kernel13GemmUniversalIN4cute5tupleIJiiiiEEENS1_10collective13CollectiveMmaINS1_37MainloopSm90TmaGmmaWarpSpecializedFP8ILi7ENS5_IJNS4_1CILi1EEESB_SB_EEENS1_35KernelTmaWarpSpecializedCooperativeEEENS5_IJNSA_ILi256EEENSA_ILi240EEENSA_ILi64EEEEEENS_12float_e4m3_tENS5_IJlSB_lEEESJ_SK_NS4_8TiledMMAINS4_8MMA_AtomIJNS4_4SM904GMMA30MMA_64x16x32_F32E4M3E4M3_SS_TNILNSO_7ScaleInE1ELSQ_1EEEEEENS4_6LayoutINS5_IJNSA_ILi2EEESB_SB_EEENS5_IJSB_NSA_ILi0EEESW_EEEEENS5_IJNS4_10UnderscoreESZ_SZ_EEEEENS4_13SM90_TMA_LOADENS4_14ComposedLayoutINS4_7SwizzleILi2ELi4ELi3EEENS4_18smem_ptr_flag_bitsILi8EEENST_INS5_IJNSA_ILi8EEESH_EEENS5_IJSH_SB_EEEEEEEvNS4_8identityES12_S1C_vS1D_EENS_8epilogue10collective6detail29Sm90TmaWarpSpecializedAdapterINS1G_15DefaultEpilogueISJ_SK_SK_NS1F_6thread17LinearCombinationISJ_Li1EffLNS1K_9ScaleType4KindE0ELNS_15FloatRoundStyleE2ESJ_EENS1_15EpilogueDefaultEEEEEvvEEEEvNT_6ParamsE)
        .other          _ZN7cutlass13device_kernelINS_4gemm6kernel13GemmUniversalIN4cute5tupleIJiiiiEEENS1_10collective13CollectiveMmaINS1_37MainloopSm90TmaGmmaWarpSpecializedFP8ILi7ENS5_IJNS4_1CILi1EEESB_SB_EEENS1_35KernelTmaWarpSpecializedCooperativeEEENS5_IJNSA_ILi256EEENSA_ILi240EEENSA_ILi64EEEEEENS_12float_e4m3_tENS5_IJlSB_lEEESJ_SK_NS4_8TiledMMAINS4_8MMA_AtomIJNS4_4SM904GMMA30MMA_64x16x32_F32E4M3E4M3_SS_TNILNSO_7ScaleInE1ELSQ_1EEEEEENS4_6LayoutINS5_IJNSA_ILi2EEESB_SB_EEENS5_IJSB_NSA_ILi0EEESW_EEEEENS5_IJNS4_10UnderscoreESZ_SZ_EEEEENS4_13SM90_TMA_LOADENS4_14ComposedLayoutINS4_7SwizzleILi2ELi4ELi3EEENS4_18smem_ptr_flag_bitsILi8EEENST_INS5_IJNSA_ILi8EEESH_EEENS5_IJSH_SB_EEEEEEEvNS4_8identityES12_S1C_vS1D_EENS_8epilogue10collective6detail29Sm90TmaWarpSpecializedAdapterINS1G_15DefaultEpilogueISJ_SK_SK_NS1F_6thread17LinearCombinationISJ_Li1EffLNS1K_9ScaleType4KindE0ELNS_15FloatRoundStyleE2ESJ_EENS1_15EpilogueDefaultEEEEEvvEEEEvNT_6ParamsE,@"STO_CUDA_ENTRY STV_DEFAULT"
_ZN7cutlass13device_kernelINS_4gemm6kernel13GemmUniversalIN4cute5tupleIJiiiiEEENS1_10collective13CollectiveMmaINS1_37MainloopSm90TmaGmmaWarpSpecializedFP8ILi7ENS5_IJNS4_1CILi1EEESB_SB_EEENS1_35KernelTmaWarpSpecializedCooperativeEEENS5_IJNSA_ILi256EEENSA_ILi240EEENSA_ILi64EEEEEENS_12float_e4m3_tENS5_IJlSB_lEEESJ_SK_NS4_8TiledMMAINS4_8MMA_AtomIJNS4_4SM904GMMA30MMA_64x16x32_F32E4M3E4M3_SS_TNILNSO_7ScaleInE1ELSQ_1EEEEEENS4_6LayoutINS5_IJNSA_ILi2EEESB_SB_EEENS5_IJSB_NSA_ILi0EEESW_EEEEENS5_IJNS4_10UnderscoreESZ_SZ_EEEEENS4_13SM90_TMA_LOADENS4_14ComposedLayoutINS4_7SwizzleILi2ELi4ELi3EEENS4_18smem_ptr_flag_bitsILi8EEENST_INS5_IJNSA_ILi8EEESH_EEENS5_IJSH_SB_EEEEEEEvNS4_8identityES12_S1C_vS1D_EENS_8epilogue10collective6detail29Sm90TmaWarpSpecializedAdapterINS1G_15DefaultEpilogueISJ_SK_SK_NS1F_6thread17LinearCombinationISJ_Li1EffLNS1K_9ScaleType4KindE0ELNS_15FloatRoundStyleE2ESJ_EENS1_15EpilogueDefaultEEEEEvvEEEEvNT_6ParamsE:
[----:B------:R-:W0:Y:S02]  /*0000*/  LDC R1, c[0x0][0x28] ;  /* 0x00000a00ff017b82 */ /* 0x000e240000000800 */
[----:B0-----:R-:W-:Y:S01]  /*0010*/  VIADD R1, R1, 0xfffffb00 ;  /* 0xfffffb0001017836 */ /* 0x001fe20000000000 */
[----:B------:R-:W0:Y:S01]  /*0020*/  S2R R2, SR_TID.X ;  /* 0x0000000000027919 */ /* 0x000e220000002100 */
[----:B------:R-:W-:Y:S01]  /*0030*/  ELECT P0, URZ, PT ;  /* 0x00000000003f782f */ /* 0x000fe20003800000 */
[----:B------:R-:W-:Y:S01]  /*0040*/  BSSY B0, `(.L_x_0) ;  /* 0x0000015000007945 */ /* 0x000fe20003800000 */
[--C-:B0-----:R-:W-:Y:S02]  /*0050*/  SHF.R.U32.HI R0, RZ, 0x5, R2.reuse ;  /* 0x00000005ff007819 */ /* 0x101fe40000011602 */
[----:B------:R-:W-:-:S03]  /*0060*/  SHF.R.U32.HI R2, RZ, 0x7, R2 ;  /* 0x00000007ff027819 */ /* 0x000fc60000011602 */
[----:B------:R-:W0:Y:S04]  /*0070*/  SHFL.IDX PT, R3, R0, RZ, 0x1f ;  /* 0x00001fff00037589 */ /* 0x000e2800000e0000 */
[----:B------:R-:W1:Y:S01]  /*0080*/  SHFL.IDX PT, R2, R2, RZ, 0x1f ;  /* 0x00001fff02027589 */ /* 0x000e6200000e0000 */
[----:B0-----:R-:W-:Y:S02]  /*0090*/  R2UR UR4, R3 ;  /* 0x00000000030472ca */ /* 0x001fe400000e0000 */
[----:B-1----:R-:W-:-:S11]  /*00a0*/  R2UR UR6, R2 ;  /* 0x00000000020672ca */ /* 0x002fd600000e0000 */
[----:B------:R-:W-:Y:S02]  /*00b0*/  USHF.R.S32.HI UR5, URZ, 0x1f, UR4 ;  /* 0x0000001f3f057899 */ /* 0x000fe40008011404 */
[----:B------:R-:W-:Y:S02]  /*00c0*/  ISETP.NE.OR P0, PT, RZ, UR4, !P0 ;  /* 0x00000004ff007c0c */ /* 0x000fe4000c705670 */
[----:B------:R-:W-:-:S04]  /*00d0*/  ULEA.HI UR5, UR5, UR4, URZ, 0x2 ;  /* 0x0000000405057291 */ /* 0x000fc8000f8f103f */
[----:B------:R-:W-:-:S04]  /*00e0*/  ULOP3.LUT UR5, UR5, 0xfffffffc, URZ, 0xc0, !UPT ;  /* 0xfffffffc05057892 */ /* 0x000fc8000f8ec03f */
[----:B------:R-:W-:-:S03]  /*00f0*/  UIADD3 UR8, UR4, -UR5, URZ ;  /* 0x8000000504087290 */ /* 0x000fc6000fffe03f */
[----:B------:R-:W-:Y:S09]  /*0100*/  @P0 BRA `(.L_x_1) ;  /* 0x0000000000200947 */ /* 0x000ff20003800000 */
[----:B------:R-:W-:Y:S02]  /*0110*/  ULDC.64 UR4, c[0x0][0x198] ;  /* 0x0000660000047ab9 */ /* 0x000fe40000000a00 */
[----:B------:R-:W-:Y:S02]  /*0120*/  UIADD3 UR10, UP0, UR4, 0xf0, URZ ;  /* 0x000000f0040a7890 */ /* 0x000fe4000ff1e03f */
[----:B------:R-:W-:Y:S02]  /*0130*/  UIADD3 UR4, UP1, UR4, 0x1f0, URZ ;  /* 0x000001f004047890 */ /* 0x000fe4000ff3e03f */
[----:B------:R-:W-:Y:S02]  /*0140*/  UIADD3.X UR11, URZ, UR5, URZ, UP0, !UPT ;  /* 0x000000053f0b7290 */ /* 0x000fe400087fe43f */
[----:B------:R-:W-:-:S07]  /*0150*/  UIADD3.X UR5, URZ, UR5, URZ, UP1, !UPT ;  /* 0x000000053f057290 */ /* 0x000fce0008ffe43f */
[----:B------:R0:W-:Y:S02]  /*0160*/  UTMACCTL.PF [UR10] ;  /* 0x000000000a0079b9 */ /* 0x0001e40008040000 */
[----:B------:R0:W-:Y:S02]  /*0170*/  UTMACCTL.PF [UR4] ;  /* 0x00000000040079b9 */ /* 0x0001e40008040000 */
[----:B0-----:R-:W-:Y:S01]  /*0180*/  NOP ;  /* 0x0000000000007918 */ /* 0x001fe20000000000 */
.L_x_1:
[----:B------:R-:W-:Y:S05]  /*0190*/  BSYNC B0 ;  /* 0x0000000000007941 */ /* 0x000fea0003800000 */
.L_x_0:
[----:B------:R-:W0:Y:S01]  /*01a0*/  SHFL.IDX PT, R2, R0, RZ, 0x1f ;  /* 0x00001fff00027589 */ /* 0x000e2200000e0000 */
[----:B------:R-:W-:Y:S01]  /*01b0*/  UISETP.NE.AND UP0, UPT, UR8, 0x3, UPT ;  /* 0x000000030800788c */ /* 0x000fe2000bf05270 */
[----:B------:R-:W-:Y:S01]  /*01c0*/  ISETP.NE.AND P1, PT, RZ, UR6, PT ;  /* 0x00000006ff007c0c */ /* 0x000fe2000bf25270 */
[----:B------:R-:W-:Y:S02]  /*01d0*/  UIADD3 UR10, UR6, -0x1, URZ ;  /* 0xffffffff060a7890 */ /* 0x000fe4000fffe03f */
[----:B------:R-:W-:Y:S02]  /*01e0*/  UISETP.EQ.OR UP0, UPT, UR8, URZ, !UP0 ;  /* 0x0000003f0800728c */ /* 0x000fe4000c702670 */
[----:B------:R-:W-:Y:S02]  /*01f0*/  UISETP.GE.U32.AND UP1, UPT, UR10, 0x2, UPT ;  /* 0x000000020a00788c */ /* 0x000fe4000bf26070 */
[----:B------:R-:W-:-:S04]  /*0200*/  UISETP.EQ.AND UP0, UPT, UR6, URZ, UP0 ;  /* 0x0000003f0600728c */ /* 0x000fc80008702270 */
[----:B------:R-:W-:-:S04]  /*0210*/  USEL UR4, URZ, 0x1, !UP0 ;  /* 0x000000013f047887 */ /* 0x000fc8000c000000 */
[----:B------:R-:W-:Y:S01]  /*0220*/  USEL UR4, UR4, 0x2, UP1 ;  /* 0x0000000204047887 */ /* 0x000fe20008800000 */
[----:B0-----:R-:W-:-:S05]  /*0230*/  ISETP.NE.AND P0, PT, R2, RZ, PT ;  /* 0x000000ff0200720c */ /* 0x001fca0003f05270 */
[----:B------:R-:W-:-:S05]  /*0240*/  IMAD.U32 R2, RZ, RZ, UR4 ;  /* 0x00000004ff027e24 */ /* 0x000fca000f8e00ff */
[----:B------:R0:W-:Y:S03]  /*0250*/  STL [R1+0x3f4], R2 ;  /* 0x0003f40201007387 */ /* 0x0001e60000100800 */
[----:B------:R-:W-:Y:S05]  /*0260*/  @P0 BRA `(.L_x_2) ;  /* 0x0000000000700947 */ /* 0x000fea0003800000 */
[----:B------:R-:W1:Y:S01]  /*0270*/  S2UR UR9, SR_CgaCtaId ;  /* 0x00000000000979c3 */ /* 0x000e620000008800 */
[----:B------:R-:W-:Y:S01]  /*0280*/  UMOV UR4, 0x400 ;  /* 0x0000040000047882 */ /* 0x000fe20000000000 */
[----:B------:R-:W-:Y:S01]  /*0290*/  UMOV UR5, 0x1 ;  /* 0x0000000100057882 */ /* 0x000fe20000000000 */
[----:B------:R-:W-:Y:S01]  /*02a0*/  UMOV UR6, 0x100 ;  /* 0x0000010000067882 */ /* 0x000fe20000000000 */
[----:B------:R-:W-:Y:S01]  /*02b0*/  ELECT P0, URZ, PT ;  /* 0x00000000003f782f */ /* 0x000fe20003800000 */
[----:B------:R-:W-:-:S04]  /*02c0*/  UIADD3 UR6, -UR6, 0x100000, URZ ;  /* 0x0010000006067890 */ /* 0x000fc8000fffe13f */
[----:B------:R-:W-:Y:S02]  /*02d0*/  USHF.L.U32 UR7, UR6, 0xb, URZ ;  /* 0x0000000b06077899 */ /* 0x000fe4000800063f */
[----:B------:R-:W-:Y:S02]  /*02e0*/  USHF.L.U32 UR6, UR6, 0x1, URZ ;  /* 0x0000000106067899 */ /* 0x000fe4000800063f */
[----:B-1----:R-:W-:Y:S02]  /*02f0*/  ULEA UR9, UR9, UR4, 0x18 ;  /* 0x0000000409097291 */ /* 0x002fe4000f8ec03f */
[----:B------:R-:W-:-:S04]  /*0300*/  UIADD3 UR4, -UR5, 0x100000, URZ ;  /* 0x0010000005047890 */ /* 0x000fc8000fffe13f */
[----:B------:R-:W-:Y:S02]  /*0310*/  USHF.L.U32 UR5, UR4, 0xb, URZ ;  /* 0x0000000b04057899 */ /* 0x000fe4000800063f */
[----:B------:R-:W-:Y:S01]  /*0320*/  USHF.L.U32 UR4, UR4, 0x1, URZ ;  /* 0x0000000104047899 */ /* 0x000fe2000800063f */
[----:B------:R-:W1:Y:S11]  /*0330*/  FENCE.VIEW.ASYNC.S ;  /* 0x00000000000073c6 */ /* 0x000e760000000000 */
[----:B-1----:R1:W2:Y:S01]  /*0340*/  SYNCS.EXCH.64 URZ, [UR9], UR4 ;  /* 0x00000004093f75b2 */ /* 0x0022a20008000100 */
[----:B------:R1:W3:Y:S01]  /*0350*/  SYNCS.EXCH.64 URZ, [UR9+0x38], UR6 ;  /* 0x00003806093f75b2 */ /* 0x0002e20008000100 */
[----:B------:R1:W4:Y:S01]  /*0360*/  SYNCS.EXCH.64 URZ, [UR9+0x8], UR4 ;  /* 0x00000804093f75b2 */ /* 0x0003220008000100 */
[----:B------:R1:W0:Y:S01]  /*0370*/  SYNCS.EXCH.64 URZ, [UR9+0x40], UR6 ;  /* 0x00004006093f75b2 */ /* 0x0002220008000100 */
        /* <DEDUP_REMOVED lines=9> */
[----:B------:R1:W0:Y:S02]  /*0410*/  SYNCS.EXCH.64 URZ, [UR9+0x68], UR6 ;  /* 0x00006806093f75b2 */ /* 0x0002240008000100 */
[----:B-1----:R-:W-:Y:S01]  /*0420*/  NOP ;  /* 0x0000000000007918 */ /* 0x002fe20000000000 */
.L_x_2:
[----:B------:R-:W1:Y:S01]  /*0430*/  SHFL.IDX PT, R0, R0, RZ, 0x1f ;  /* 0x00001fff00007589 */ /* 0x000e6200000e0000 */
[----:B0-----:R-:W0:Y:S01]  /*0440*/  LDC R2, c[0x0][0x65c] ;  /* 0x00019700ff027b82 */ /* 0x001e220000000800 */
[----:B------:R-:W-:Y:S01]  /*0450*/  ELECT P0, URZ, PT ;  /* 0x00000000003f782f */ /* 0x000fe20003800000 */
[----:B------:R-:W-:Y:S01]  /*0460*/  IMAD.MOV.U32 R3, RZ, RZ, RZ ;  /* 0x000000ffff037224 */ /* 0x000fe200078e00ff */
[----:B------:R-:W-:Y:S01]  /*0470*/  UMOV UR4, 0x20 ;  /* 0x0000002000047882 */ /* 0x000fe20000000000 */
[----:B------:R-:W-:Y:S01]  /*0480*/  NOP ;  /* 0x0000000000007918 */ /* 0x000fe20000000000 */
[----:B------:R-:W-:Y:S01]  /*0490*/  NOP ;  /* 0x0000000000007918 */ /* 0x000fe20000000000 */
[----:B-1----:R-:W-:Y:S02]  /*04a0*/  ISETP.NE.OR P0, PT, R0, RZ, !P0 ;  /* 0x000000ff0000720c */ /* 0x002fe40004705670 */
[----:B0-----:R-:W-:Y:S01]  /*04b0*/  ISETP.NE.AND P4, PT, R2, 0x1, PT ;  /* 0x000000010200780c */ /* 0x001fe20003f85270 */
[----:B------:R-:W0:Y:S01]  /*04c0*/  S2R R0, SR_CTAID.Y ;  /* 0x0000000000007919 */ /* 0x000e220000002600 */
[----:B------:R-:W1:Y:S09]  /*04d0*/  S2R R2, SR_CTAID.X ;  /* 0x0000000000027919 */ /* 0x000e720000002500 */
[----:B------:R-:W-:Y:S01]  /*04e0*/  VOTEU.ALL UP0, P0 ;  /* 0x00000000003f7886 */ /* 0x000fe20000000000 */
[----:B------:R-:W-:Y:S01]  /*04f0*/  VOTEU.ALL UP1, P0 ;  /* 0x00000000003f7886 */ /* 0x000fe20000020000 */
[----:B------:R-:W1:Y:S01]  /*0500*/  @P4 LDC R7, c[0x0][0x10] ;  /* 0x00000400ff074b82 */ /* 0x000e620000000800 */
[----:B------:R-:W-:-:S02]  /*0510*/  @P4 IMAD.MOV.U32 R5, RZ, RZ, RZ ;  /* 0x000000ffff054224 */ /* 0x000fc400078e00ff */
[----:B------:R-:W-:Y:S01]  /*0520*/  @P4 IMAD.MOV.U32 R11, RZ, RZ, RZ ;  /* 0x000000ffff0b4224 */ /* 0x000fe200078e00ff */
[----:B------:R-:W-:Y:S01]  /*0530*/  @!UP0 UMOV UR6, 0x400 ;  /* 0x0000040000068882 */ /* 0x000fe20000000000 */
[----:B------:R-:W-:-:S04]  /*0540*/  @!UP0 UIADD3 UR4, -UR4, 0x100000, URZ ;  /* 0x0010000004048890 */ /* 0x000fc8000fffe13f */
[----:B------:R-:W-:Y:S02]  /*0550*/  @!UP0 USHF.L.U32 UR5, UR4, 0xb, URZ ;  /* 0x0000000b04058899 */ /* 0x000fe4000800063f */
[----:B------:R-:W-:Y:S01]  /*0560*/  @!UP0 USHF.L.U32 UR4, UR4, 0x1, URZ ;  /* 0x0000000104048899 */ /* 0x000fe2000800063f */
[----:B------:R-:W5:Y:S08]  /*0570*/  @!P4 LDC R9, c[0x0][0xc] ;  /* 0x00000300ff09cb82 */ /* 0x000f700000000800 */
[----:B------:R-:W2:Y:S01]  /*0580*/  @!UP0 S2UR UR7, SR_CgaCtaId ;  /* 0x00000000000789c3 */ /* 0x000ea20000008800 */
[----:B0-----:R-:W-:-:S04]  /*0590*/  @P4 IMAD.MOV.U32 R4, RZ, RZ, R0 ;  /* 0x000000ffff044224 */ /* 0x001fc800078e0000 */
[----:B-1----:R-:W-:-:S04]  /*05a0*/  @P4 IMAD.WIDE.U32 R6, R2, R7, R4 ;  /* 0x0000000702064225 */ /* 0x002fc800078e0004 */
[----:B------:R-:W-:Y:S02]  /*05b0*/  @P4 IMAD.MOV.U32 R10, RZ, RZ, R6 ;  /* 0x000000ffff0a4224 */ /* 0x000fe400078e0006 */
[----:B------:R-:W-:Y:S02]  /*05c0*/  @P4 IMAD.IADD R14, R7, 0x1, R11 ;  /* 0x00000001070e4824 */ /* 0x000fe400078e020b */
[----:B-----5:R-:W-:-:S04]  /*05d0*/  @!P4 IMAD.WIDE.U32 R4, R9, R0, R2 ;  /* 0x000000000904c225 */ /* 0x020fc800078e0002 */
[----:B------:R-:W-:Y:S02]  /*05e0*/  @!P4 IMAD.MOV.U32 R10, RZ, RZ, R4 ;  /* 0x000000ffff0ac224 */ /* 0x000fe400078e0004 */
[----:B------:R-:W-:Y:S01]  /*05f0*/  @!P4 IMAD.MOV.U32 R14, RZ, RZ, R5 ;  /* 0x000000ffff0ec224 */ /* 0x000fe200078e0005 */
[----:B--2---:R-:W-:Y:S02]  /*0600*/  @!UP0 ULEA UR6, UR7, UR6, 0x18 ;  /* 0x0000000607068291 */ /* 0x004fe4000f8ec03f */
[----:B------:R0:W-:Y:S01]  /*0610*/  STL [R1+0x3fc], R10 ;  /* 0x0003fc0a01007387 */ /* 0x0001e20000100800 */
[----:B------:R-:W-:-:S03]  /*0620*/  VOTEU.ALL UP0, P0 ;  /* 0x00000000003f7886 */ /* 0x000fc60000000000 */
[----:B------:R0:W-:Y:S04]  /*0630*/  STL [R1+0x3f8], R14 ;  /* 0x0003f80e01007387 */ /* 0x0001e80000100800 */
[----:B------:R-:W1:Y:S02]  /*0640*/  FENCE.VIEW.ASYNC.S ;  /* 0x00000000000073c6 */ /* 0x000e640000000000 */
[----:B-1----:R0:W3:Y:S01]  /*0650*/  @!UP0 SYNCS.EXCH.64 URZ, [UR6+0x80], UR4 ;  /* 0x00008004063f85b2 */ /* 0x0020e20008000100 */
[----:B------:R0:W3:Y:S01]  /*0660*/  @!UP1 SYNCS.EXCH.64 URZ, [UR6+0x88], UR4 ;  /* 0x00008804063f95b2 */ /* 0x0000e20008000100 */
[----:B------:R-:W-:Y:S01]  /*0670*/  NOP ;  /* 0x0000000000007918 */ /* 0x000fe20000000000 */
[----:B---34-:R-:W-:Y:S06]  /*0680*/  BAR.SYNC.DEFER_BLOCKING 0x0 ;  /* 0x0000000000007b1d */ /* 0x018fec0000010000 */
[----:B0-----:R-:W-:Y:S05]  /*0690*/  @!P1 BRA `(.L_x_3) ;  /* 0x0000022800149947 */ /* 0x001fea0003800000 */
[----:B------:R-:W-:-:S06]  /*06a0*/  UISETP.GT.U32.AND UP0, UPT, UR10, 0x1, UPT ;  /* 0x000000010a00788c */ /* 0x000fcc000bf04070 */
[----:B------:R-:W-:-:S13]  /*06b0*/  PLOP3.LUT P0, PT, PT, PT, UP0, 0x80, 0x0 ;  /* 0x000000000000781c */ /* 0x000fda0003f0f008 */
[----:B------:R-:W-:Y:S05]  /*06c0*/  @P0 EXIT ;  /* 0x000000000000094d */ /* 0x000fea0003800000 */
[----:B------:R-:W-:Y:S01]  /*06d0*/  IMAD.MOV.U32 R5, RZ, RZ, -0x1 ;  /* 0xffffffffff057424 */ /* 0x000fe200078e00ff */
[----:B------:R-:W-:Y:S01]  /*06e0*/  ULDC.64 UR4, c[0x0][0x650] ;  /* 0x0001940000047ab9 */ /* 0x000fe20000000a00 */
[----:B------:R-:W-:Y:S01]  /*06f0*/  IMAD.MOV.U32 R6, RZ, RZ, -0x1 ;  /* 0xffffffffff067424 */ /* 0x000fe200078e00ff */
[----:B------:R-:W-:Y:S01]  /*0700*/  ISETP.GE.U32.AND P0, PT, R10, UR4, PT ;  /* 0x000000040a007c0c */ /* 0x000fe2000bf06070 */
[----:B------:R-:W-:Y:S01]  /*0710*/  UMOV UR4, 0xffffffff ;  /* 0xffffffff00047882 */ /* 0x000fe20000000000 */
[----:B------:R0:W-:Y:S01]  /*0720*/  STL [R1+0x410], R5 ;  /* 0x0004100501007387 */ /* 0x0001e20000100800 */
[----:B------:R-:W-:Y:S02]  /*0730*/  PRMT R4, RZ, 0x7610, R4 ;  /* 0x00007610ff047816 */ /* 0x000fe40000000004 */
[----:B------:R-:W-:Y:S01]  /*0740*/  ISETP.GE.U32.AND.EX P0, PT, R14, UR5, PT, P0 ;  /* 0x000000050e007c0c */ /* 0x000fe2000bf06100 */
[----:B------:R1:W-:Y:S01]  /*0750*/  STL [R1+0x40c], R6 ;  /* 0x00040c0601007387 */ /* 0x0003e20000100800 */
[----:B0-----:R-:W-:-:S05]  /*0760*/  IMAD.U32 R5, RZ, RZ, UR4 ;  /* 0x00000004ff057e24 */ /* 0x001fca000f8e00ff */
[----:B------:R1:W-:Y:S06]  /*0770*/  STL [R1+0x408], R5 ;  /* 0x0004080501007387 */ /* 0x0003ec0000100800 */
[----:B------:R-:W-:Y:S05]  /*0780*/  @P0 BRA `(.L_x_4) ;  /* 0x0000000400740947 */ /* 0x000fea0003800000 */
[----:B------:R-:W-:Y:S01]  /*0790*/  ULDC.64 UR12, c[0x0][0x628] ;  /* 0x00018a00000c7ab9 */ /* 0x000fe20000000a00 */
[----:B------:R-:W0:Y:S01]  /*07a0*/  LDC.64 R12, c[0x0][0x620] ;  /* 0x00018800ff0c7b82 */ /* 0x000e220000000a00 */
[----:B------:R-:W-:Y:S01]  /*07b0*/  ISETP.NE.U32.AND P0, PT, RZ, UR12, PT ;  /* 0x0000000cff007c0c */ /* 0x000fe2000bf05070 */
[----:B------:R-:W-:Y:S01]  /*07c0*/  ULDC UR11, c[0x0][0x630] ;  /* 0x00018c00000b7ab9 */ /* 0x000fe20000000800 */
[----:B------:R-:W-:Y:S02]  /*07d0*/  R2UR UR4, R10 ;  /* 0x000000000a0472ca */ /* 0x000fe400000e0000 */
[----:B------:R-:W-:Y:S02]  /*07e0*/  ISETP.NE.AND.EX P0, PT, RZ, UR13, PT, P0 ;  /* 0x0000000dff007c0c */ /* 0x000fe4000bf05300 */
[----:B------:R-:W-:-:S11]  /*07f0*/  R2UR UR5, R14 ;  /* 0x000000000e0572ca */ /* 0x000fd600000e0000 */
[----:B------:R-:W-:Y:S05]  /*0800*/  @!P0 BRA `(.L_x_5) ;  /* 0x0000000000308947 */ /* 0x000fea0003800000 */
[----:B------:R-:W-:Y:S01]  /*0810*/  R2UR UR4, R10 ;  /* 0x000000000a0472ca */ /* 0x000fe200000e0000 */
[----:B------:R-:W-:Y:S01]  /*0820*/  ULDC UR8, c[0x0][0x634] ;  /* 0x00018d0000087ab9 */ /* 0x000fe20000000800 */
[----:B------:R-:W-:-:S11]  /*0830*/  R2UR UR10, R14 ;  /* 0x000000000e0a72ca */ /* 0x000fd600000e0000 */
[----:B------:R-:W-:-:S04]  /*0840*/  UIADD3 UR8, UP0, UR4, UR8, URZ ;  /* 0x0000000804087290 */ /* 0x000fc8000ff1e03f */
[----:B------:R-:W-:-:S04]  /*0850*/  UIADD3.X UR10, URZ, UR10, URZ, UP0, !UPT ;  /* 0x0000000a3f0a7290 */ /* 0x000fc800087fe43f */
[----:B------:R-:W-:-:S04]  /*0860*/  UIMAD.WIDE.U32 UR4, UR10, UR12, URZ ;  /* 0x0000000c0a0472a5 */ /* 0x000fc8000f8e003f */
[----:B------:R-:W-:Y:S02]  /*0870*/  UIMAD.WIDE.U32 UR6, UP0, UR8, UR13, UR4 ;  /* 0x0000000d080672a5 */ /* 0x000fe4000f800004 */
[----:B------:R-:W-:Y:S02]  /*0880*/  UIMAD.WIDE.U32 UR4, UR8, UR12, URZ ;  /* 0x0000000c080472a5 */ /* 0x000fe4000f8e003f */
[----:B------:R-:W-:Y:S02]  /*0890*/  UIADD3.X UR9, URZ, URZ, URZ, UP0, !UPT ;  /* 0x0000003f3f097290 */ /* 0x000fe400087fe43f */
[----:B------:R-:W-:Y:S01]  /*08a0*/  UIADD3 URZ, UP0, UR5, UR6, URZ ;  /* 0x00000006053f7290 */ /* 0x000fe2000ff1e03f */
[----:B------:R-:W-:-:S03]  /*08b0*/  UMOV UR8, UR7 ;  /* 0x0000000700087c82 */ /* 0x000fc60008000000 */
[----:B------:R-:W-:-:S12]  /*08c0*/  UIMAD.WIDE.U32.X UR4, UR10, UR13, UR8, UP0 ;  /* 0x0000000d0a0472a5 */ /* 0x000fd800080e0408 */
.L_x_5:
[----:B------:R-:W-:Y:S01]  /*08d0*/  USHF.R.U64 UR6, UR4, UR11, UR5 ;  /* 0x0000000b04067299 */ /* 0x000fe20008001205 */
[----:B------:R-:W2:Y:S01]  /*08e0*/  LDC R8, c[0x0][0x618] ;  /* 0x00018600ff087b82 */ /* 0x000ea20000000800 */
[----:B------:R-:W-:Y:S01]  /*08f0*/  USHF.R.U32.HI UR4, URZ, UR11, UR5 ;  /* 0x0000000b3f047299 */ /* 0x000fe20008011605 */
[----:B------:R-:W-:Y:S01]  /*0900*/  I2FP.F32.U32 R3, R2 ;  /* 0x0000000200037245 */ /* 0x000fe20000201000 */
[----:B------:R-:W-:Y:S01]  /*0910*/  IMAD.MOV.U32 R4, RZ, RZ, R10 ;  /* 0x000000ffff047224 */ /* 0x000fe200078e000a */
[----:B------:R-:W-:Y:S01]  /*0920*/  ULDC UR5, c[0x0][0x150] ;  /* 0x0000540000057ab9 */ /* 0x000fe20000000800 */
[----:B------:R-:W-:Y:S01]  /*0930*/  IADD3 R9, P0, RZ, -UR6, RZ ;  /* 0x80000006ff097c10 */ /* 0x000fe2000ff1e0ff */
[----:B-1----:R-:W-:Y:S02]  /*0940*/  IMAD.MOV.U32 R5, RZ, RZ, R14 ;  /* 0x000000ffff057224 */ /* 0x002fe400078e000e */
[----:B------:R-:W-:Y:S01]  /*0950*/  FMUL R3, R3, UR5 ;  /* 0x0000000503037c20 */ /* 0x000fe20008400000 */
[----:B------:R-:W1:Y:S01]  /*0960*/  LDC.64 R18, c[0x0][0x640] ;  /* 0x00019000ff127b82 */ /* 0x000e620000000a00 */
[----:B------:R-:W-:Y:S01]  /*0970*/  IMAD.X R11, RZ, RZ, ~UR4, P0 ;  /* 0x80000004ff0b7e24 */ /* 0x000fe200080e06ff */
[----:B------:R-:W-:Y:S01]  /*0980*/  ULDC UR4, c[0x0][0x154] ;  /* 0x0000550000047ab9 */ /* 0x000fe20000000800 */
[----:B0-----:R-:W-:-:S02]  /*0990*/  IMAD.WIDE.U32 R4, R9, R12, R4 ;  /* 0x0000000c09047225 */ /* 0x001fc400078e0004 */
[----:B------:R-:W0:Y:S02]  /*09a0*/  F2I.U32.TRUNC.NTZ R3, R3 ;  /* 0x0000000300037305 */ /* 0x000e24000020f000 */
[----:B------:R-:W-:Y:S01]  /*09b0*/  IMAD R6, R11, R12, RZ ;  /* 0x0000000c0b067224 */ /* 0x000fe200078e02ff */
[----:B------:R-:W3:Y:S03]  /*09c0*/  LDC R10, c[0x0][0x608] ;  /* 0x00018200ff0a7b82 */ /* 0x000ee60000000800 */
[----:B------:R-:W-:-:S04]  /*09d0*/  IMAD R9, R9, R13, R6 ;  /* 0x0000000d09097224 */ /* 0x000fc800078e0206 */
[----:B------:R-:W-:Y:S01]  /*09e0*/  IMAD.IADD R5, R5, 0x1, R9 ;  /* 0x0000000105057824 */ /* 0x000fe200078e0209 */
[----:B------:R-:W4:Y:S01]  /*09f0*/  LDC R7, c[0x0][0x144] ;  /* 0x00005100ff077b82 */ /* 0x000f220000000800 */
[----:B------:R-:W-:Y:S02]  /*0a00*/  IMAD.MOV.U32 R9, RZ, RZ, 0x1 ;  /* 0x00000001ff097424 */ /* 0x000fe400078e00ff */
[----:B0-----:R-:W-:Y:S01]  /*0a10*/  IMAD.MOV R6, RZ, RZ, -R3 ;  /* 0x000000ffff067224 */ /* 0x001fe200078e0a03 */
[----:B--2---:R-:W-:Y:S02]  /*0a20*/  SHF.R.U64 R12, R4, R8, R5 ;  /* 0x00000008040c7219 */ /* 0x004fe40000001205 */
[----:B------:R-:W-:Y:S02]  /*0a30*/  I2FP.F32.U32 R4, R0 ;  /* 0x0000000000047245 */ /* 0x000fe40000201000 */
[----:B------:R-:W0:Y:S01]  /*0a40*/  LDC R14, c[0x0][0x658] ;  /* 0x00019600ff0e7b82 */ /* 0x000e220000000800 */
[----:B-1----:R-:W-:-:S02]  /*0a50*/  ISETP.NE.U32.AND P0, PT, R18, RZ, PT ;  /* 0x000000ff1200720c */ /* 0x002fc40003f05070 */
[----:B------:R-:W-:Y:S01]  /*0a60*/  FMUL R4, R4, UR4 ;  /* 0x0000000404047c20 */ /* 0x000fe20008400000 */
[----:B------:R-:W-:Y:S01]  /*0a70*/  SHF.R.U32.HI R3, RZ, R8, R5 ;  /* 0x00000008ff037219 */ /* 0x000fe20000011605 */
[----:B------:R-:W-:Y:S01]  /*0a80*/  IMAD.MOV.U32 R5, RZ, RZ, -0x1 ;  /* 0xffffffffff057424 */ /* 0x000fe200078e00ff */
[----:B------:R-:W-:Y:S01]  /*0a90*/  ISETP.NE.AND.EX P0, PT, R19, RZ, PT, P0 ;  /* 0x000000ff1300720c */ /* 0x000fe20003f05300 */
[----:B------:R1:W2:Y:S01]  /*0aa0*/  F2I.U32.TRUNC.NTZ R11, R4 ;  /* 0x00000004000b7305 */ /* 0x0002a2000020f000 */
[----:B------:R-:W1:Y:S01]  /*0ab0*/  LDC R13, c[0x0][0x148] ;  /* 0x00005200ff0d7b82 */ /* 0x000e620000000800 */
[-CC-:B---3--:R-:W-:Y:S02]  /*0ac0*/  SHF.R.U64 R23, R12, R10.reuse, R3.reuse ;  /* 0x0000000a0c177219 */ /* 0x188fe40000001203 */
[----:B------:R-:W-:-:S05]  /*0ad0*/  SHF.R.U32.HI R3, RZ, R10, R3 ;  /* 0x0000000aff037219 */ /* 0x000fca0000011603 */
[----:B------:R-:W3:Y:S01]  /*0ae0*/  LDC R17, c[0x0][0x600] ;  /* 0x00018000ff117b82 */ /* 0x000ee20000000800 */
[----:B----4-:R-:W-:-:S07]  /*0af0*/  IMAD R8, R7, R6, R2 ;  /* 0x0000000607087224 */ /* 0x010fce00078e0202 */
[----:B------:R-:W4:Y:S01]  /*0b00*/  LDC R16, c[0x0][0x648] ;  /* 0x00019200ff107b82 */ /* 0x000f220000000800 */
[-C--:B0-----:R-:W-:Y:S02]  /*0b10*/  SHF.L.U32 R2, R5, R14.reuse, RZ ;  /* 0x0000000e05027219 */ /* 0x081fe400000006ff */
[--C-:B------:R-:W-:Y:S02]  /*0b20*/  SHF.R.U64 R22, R23, R14, R3.reuse ;  /* 0x0000000e17167219 */ /* 0x100fe40000001203 */
[----:B------:R-:W-:Y:S02]  /*0b30*/  LOP3.LUT R10, RZ, R2, RZ, 0x33, !PT ;  /* 0x00000002ff0a7212 */ /* 0x000fe400078e33ff */
[-C--:B------:R-:W-:Y:S01]  /*0b40*/  SHF.R.U32.HI R3, RZ, R14.reuse, R3 ;  /* 0x0000000eff037219 */ /* 0x080fe20000011603 */
[----:B------:R-:W0:Y:S01]  /*0b50*/  LDC R21, c[0x0][0x638] ;  /* 0x00018e00ff157b82 */ /* 0x000e220000000800 */
[----:B------:R-:W-:Y:S01]  /*0b60*/  SHF.L.U32 R9, R9, R14, RZ ;  /* 0x0000000e09097219 */ /* 0x000fe200000006ff */
[----:B------:R-:W-:-:S06]  /*0b70*/  IMAD.MOV.U32 R2, RZ, RZ, R22 ;  /* 0x000000ffff027224 */ /* 0x000fcc00078e0016 */
[----:B------:R-:W0:Y:S01]  /*0b80*/  LDC R20, c[0x0][0x610] ;  /* 0x00018400ff147b82 */ /* 0x000e220000000800 */
[----:B-12---:R-:W-:Y:S05]  /*0b90*/  @!P0 BRA `(.L_x_6) ;  /* 0x0000000000288947 */ /* 0x006fea0003800000 */
[----:B------:R-:W1:Y:S02]  /*0ba0*/  LDC R7, c[0x0][0x64c] ;  /* 0x00019300ff077b82 */ /* 0x000e640000000800 */
[----:B-1----:R-:W-:-:S05]  /*0bb0*/  IADD3 R7, P0, R22, R7, RZ ;  /* 0x0000000716077210 */ /* 0x002fca0007f1e0ff */
[----:B------:R-:W-:-:S04]  /*0bc0*/  IMAD.X R15, RZ, RZ, R3, P0 ;  /* 0x000000ffff0f7224 */ /* 0x000fc800000e0603 */
[----:B------:R-:W-:-:S04]  /*0bd0*/  IMAD.WIDE.U32 R2, R15, R18, RZ ;  /* 0x000000120f027225 */ /* 0x000fc800078e00ff */
[----:B------:R-:W-:-:S04]  /*0be0*/  IMAD.WIDE.U32 R4, P0, R7, R19, R2 ;  /* 0x0000001307047225 */ /* 0x000fc80007800002 */
[----:B------:R-:W-:-:S04]  /*0bf0*/  IMAD.WIDE.U32 R2, R7, R18, RZ ;  /* 0x0000001207027225 */ /* 0x000fc800078e00ff */
[----:B------:R-:W-:Y:S01]  /*0c00*/  IMAD.X R7, RZ, RZ, RZ, P0 ;  /* 0x000000ffff077224 */ /* 0x000fe200000e06ff */
[----:B------:R-:W-:Y:S01]  /*0c10*/  IADD3 RZ, P0, R3, R4, RZ ;  /* 0x0000000403ff7210 */ /* 0x000fe20007f1e0ff */
[----:B------:R-:W-:-:S04]  /*0c20*/  IMAD.MOV.U32 R6, RZ, RZ, R5 ;  /* 0x000000ffff067224 */ /* 0x000fc800078e0005 */
[----:B------:R-:W-:-:S08]  /*0c30*/  IMAD.WIDE.U32.X R2, R15, R19, R6, P0 ;  /* 0x000000130f027225 */ /* 0x000fd000000e0406 */
.L_x_6:
[----:B----4-:R-:W-:Y:S01]  /*0c40*/  SHF.R.U64 R2, R2, R16, R3 ;  /* 0x0000001002027219 */ /* 0x010fe20000001203 */
[----:B---3--:R-:W-:Y:S01]  /*0c50*/  VIADD R3, R17, 0xffffffff ;  /* 0xffffffff11037836 */ /* 0x008fe20000000000 */
[----:B------:R-:W-:Y:S01]  /*0c60*/  LOP3.LUT R10, R23, R10, RZ, 0xc0, !PT ;  /* 0x0000000a170a7212 */ /* 0x000fe200078ec0ff */
[----:B------:R-:W-:Y:S02]  /*0c70*/  IMAD.MOV R11, RZ, RZ, -R11 ;  /* 0x000000ffff0b7224 */ /* 0x000fe400078e0a0b */
[----:B------:R-:W-:Y:S01]  /*0c80*/  IMAD.MOV R4, RZ, RZ, -R2 ;  /* 0x000000ffff047224 */ /* 0x000fe200078e0a02 */
[----:B------:R-:W-:Y:S01]  /*0c90*/  LOP3.LUT R3, R12, R3, RZ, 0xc0, !PT ;  /* 0x000000030c037212 */ /* 0x000fe200078ec0ff */
[----:B------:R-:W-:Y:S02]  /*0ca0*/  @P4 IMAD R8, R13, R11, R0 ;  /* 0x0000000b0d084224 */ /* 0x000fe400078e0200 */
[----:B------:R-:W-:Y:S02]  /*0cb0*/  IMAD R9, R9, R2, R10 ;  /* 0x0000000209097224 */ /* 0x000fe400078e020a */
[----:B0-----:R-:W-:-:S02]  /*0cc0*/  IMAD R0, R4, R21, R22 ;  /* 0x0000001504007224 */ /* 0x001fc400078e0216 */
[----:B------:R-:W-:Y:S02]  /*0cd0*/  IMAD R8, R9, R20, R8 ;  /* 0x0000001409087224 */ /* 0x000fe400078e0208 */
[----:B------:R-:W-:Y:S02]  /*0ce0*/  IMAD R3, R0, R17, R3 ;  /* 0x0000001100037224 */ /* 0x000fe400078e0203 */
[----:B------:R-:W-:-:S03]  /*0cf0*/  IMAD.MOV.U32 R4, RZ, RZ, 0x1 ;  /* 0x00000001ff047424 */ /* 0x000fc600078e00ff */
[----:B------:R-:W-:Y:S02]  /*0d00*/  SEL R0, R3, R8, !P4 ;  /* 0x0000000803007207 */ /* 0x000fe40006000000 */
[----:B------:R-:W-:-:S03]  /*0d10*/  SEL R2, R8, R3, !P4 ;  /* 0x0000000308027207 */ /* 0x000fc60006000000 */
[----:B------:R0:W-:Y:S04]  /*0d20*/  STL [R1+0x40c], R0 ;  /* 0x00040c0001007387 */ /* 0x0001e80000100800 */
[----:B------:R2:W-:Y:S01]  /*0d30*/  STL [R1+0x410], R2 ;  /* 0x0004100201007387 */ /* 0x0005e20000100800 */
[----:B0-----:R-:W-:-:S05]  /*0d40*/  IMAD.U32 R0, RZ, RZ, UR6 ;  /* 0x00000006ff007e24 */ /* 0x001fca000f8e00ff */
[----:B------:R2:W-:Y:S02]  /*0d50*/  STL [R1+0x408], R0 ;  /* 0x0004080001007387 */ /* 0x0005e40000100800 */
.L_x_4:
[----:B------:R-:W-:-:S08]  /*0d60*/  NOP ;  /* 0x0000000000007918 */ /* 0x000fd00000000000 */
[----:B------:R-:W0:Y:S02]  /*0d70*/  USETMAXREG.TRY_ALLOC.CTAPOOL UP0, 0xf0 ;  /* 0x000000f0000079c8 */ /* 0x000e240008000600 */
[----:B0-----:R-:W-:-:S13]  /*0d80*/  PLOP3.LUT P0, PT, PT, PT, UP0, 0x80, 0x0 ;  /* 0x000000000000781c */ /* 0x001fda0003f0f008 */
[----:B------:R-:W-:Y:S05]  /*0d90*/  @!P0 BRA `(.L_x_4) ;  /* 0xfffffffc00f08947 */ /* 0x000fea000383ffff */
[----:B------:R-:W-:Y:S01]  /*0da0*/  ULDC.64 UR4, c[0x0][0x598] ;  /* 0x0001660000047ab9 */ /* 0x000fe20000000a00 */
[----:B------:R-:W-:Y:S01]  /*0db0*/  ULDC.64 UR60, c[0x0][0x208] ;  /* 0x00008200003c7ab9 */ /* 0x000fe20000000a00 */
[----:B------:R-:W-:-:S04]  /*0dc0*/  ISETP.NE.U32.AND P0, PT, RZ, UR4, PT ;  /* 0x00000004ff007c0c */ /* 0x000fc8000bf05070 */
[----:B------:R-:W-:-:S13]  /*0dd0*/  ISETP.NE.AND.EX P0, PT, RZ, UR5, PT, P0 ;  /* 0x00000005ff007c0c */ /* 0x000fda000bf05300 */
[----:B------:R-:W-:Y:S05]  /*0de0*/  @!P0 BRA `(.L_x_7) ;  /* 0x0000000000208947 */ /* 0x000fea0003800000 */
[----:B--2---:R-:W0:Y:S02]  /*0df0*/  LDC.64 R2, c[0x0][0x598] ;  /* 0x00016600ff027b82 */ /* 0x004e240000000a00 */
[----:B0-----:R-:W2:Y:S02]  /*0e00*/  LDG.E.64 R2, desc[UR60][R2.64] ;  /* 0x0000003c02027981 */ /* 0x001ea4000c1e1b00 */
[----:B--2---:R-:W-:-:S04]  /*0e10*/  ISETP.NE.U32.AND P0, PT, R2, RZ, PT ;  /* 0x000000ff0200720c */ /* 0x004fc80003f05070 */
[----:B------:R-:W-:-:S13]  /*0e20*/  ISETP.NE.AND.EX P0, PT, R3, RZ, PT, P0 ;  /* 0x000000ff0300720c */ /* 0x000fda0003f05300 */
[----:B------:R-:W-:Y:S05]  /*0e30*/  @!P0 BRA `(.L_x_7) ;  /* 0x00000000000c8947 */ /* 0x000fea0003800000 */
[----:B------:R-:W2:Y:S02]  /*0e40*/  LD.E R2, desc[UR60][R2.64] ;  /* 0x0000003c02027980 */ /* 0x000ea4000c101900 */
[----:B--2---:R-:W-:Y:S01]  /*0e50*/  R2UR UR4, R2 ;  /* 0x00000000020472ca */ /* 0x004fe200000e0000 */
[----:B------:R-:W-:-:S14]  /*0e60*/  BRA `(.L_x_8) ;  /* 0x0000000000247947 */ /* 0x000fdc0003800000 */
.L_x_7:
[----:B------:R-:W-:Y:S02]  /*0e70*/  ULDC.64 UR4, c[0x0][0x588] ;  /* 0x0001620000047ab9 */ /* 0x000fe40000000a00 */
[----:B------:R-:W-:-:S04]  /*0e80*/  ISETP.NE.U32.AND P0, PT, RZ, UR4, PT ;  /* 0x00000004ff007c0c */ /* 0x000fc8000bf05070 */
[----:B------:R-:W-:-:S13]  /*0e90*/  ISETP.NE.AND.EX P0, PT, RZ, UR5, PT, P0 ;  /* 0x00000005ff007c0c */ /* 0x000fda000bf05300 */
[----:B------:R-:W-:Y:S05]  /*0ea0*/  @!P0 BRA `(.L_x_9) ;  /* 0x0000000000108947 */ /* 0x000fea0003800000 */
[----:B--2---:R-:W0:Y:S02]  /*0eb0*/  LDC.64 R2, c[0x0][0x588] ;  /* 0x00016200ff027b82 */ /* 0x004e240000000a00 */
[----:B0-----:R-:W2:Y:S02]  /*0ec0*/  LDG.E R2, desc[UR60][R2.64] ;  /* 0x0000003c02027981 */ /* 0x001ea4000c1e1900 */
[----:B--2---:R-:W-:Y:S01]  /*0ed0*/  R2UR UR4, R2 ;  /* 0x00000000020472ca */ /* 0x004fe200000e0000 */
[----:B------:R-:W-:-:S14]  /*0ee0*/  BRA `(.L_x_8) ;  /* 0x0000000000047947 */ /* 0x000fdc0003800000 */
.L_x_9:
[----:B------:R-:W-:-:S05]  /*0ef0*/  ULDC UR4, c[0x0][0x580] ;  /* 0x0001600000047ab9 */ /* 0x000fca0000000800 */
.L_x_8:
[----:B------:R-:W-:Y:S02]  /*0f00*/  ULDC.64 UR6, c[0x0][0x5a0] ;  /* 0x0001680000067ab9 */ /* 0x000fe40000000a00 */
        /* <DEDUP_REMOVED lines=11> */
.L_x_10:
        /* <DEDUP_REMOVED lines=8> */
.L_x_12:
[----:B------:R-:W-:-:S05]  /*1040*/  ULDC UR6, c[0x0][0x584] ;  /* 0x0001610000067ab9 */ /* 0x000fca0000000800 */
.L_x_11:
[----:B------:R-:W-:-:S13]  /*1050*/  LOP3.LUT P0, RZ, R4, 0xff, RZ, 0xc0, !PT ;  /* 0x000000ff04ff7812 */ /* 0x000fda000780c0ff */
[----:B------:R-:W-:Y:S05]  /*1060*/  @!P0 EXIT ;  /* 0x000000000000894d */ /* 0x000fea0003800000 */
[----:B--2---:R-:W2:Y:S01]  /*1070*/  LDL R0, [R1+0x3f4] ;  /* 0x0003f40001007983 */ /* 0x004ea20000100800 */
[----:B------:R-:W-:Y:S02]  /*1080*/  ULDC UR5, c[0x0][0x28c] ;  /* 0x0000a30000057ab9 */ /* 0x000fe40000000800 */
[----:B------:R-:W-:-:S04]  /*1090*/  UIADD3 UR5, UR5, 0x3f, URZ ;  /* 0x0000003f05057890 */ /* 0x000fc8000fffe03f */
[----:B------:R-:W-:-:S04]  /*10a0*/  USHF.R.S32.HI UR7, URZ, 0x1f, UR5 ;  /* 0x0000001f3f077899 */ /* 0x000fc80008011405 */
[----:B------:R-:W-:Y:S01]  /*10b0*/  ULEA.HI UR7, UR7, UR5, URZ, 0x6 ;  /* 0x0000000507077291 */ /* 0x000fe2000f8f303f */
[----:B--2---:R-:W-:-:S13]  /*10c0*/  R2UR UR8, R0 ;  /* 0x00000000000872ca */ /* 0x004fda00000e0000 */
[----:B------:R-:W-:Y:S02]  /*10d0*/  ULOP3.LUT UR5, UR8, 0x1, URZ, 0xfc, !UPT ;  /* 0x0000000108057892 */ /* 0x000fe4000f8efc3f */
[----:B------:R-:W-:-:S03]  /*10e0*/  USHF.R.S32.HI UR8, URZ, 0x6, UR7 ;  /* 0x000000063f087899 */ /* 0x000fc60008011407 */
[----:B------:R-:W-:Y:S01]  /*10f0*/  UMOV UR7, URZ ;  /* 0x0000003f00077c82 */ /* 0x000fe20008000000 */
[----:B------:R-:W-:Y:S01]  /*1100*/  IMAD.U32 R0, RZ, RZ, UR5 ;  /* 0x00000005ff007e24 */ /* 0x000fe2000f8e00ff */
[----:B------:R-:W-:Y:S01]  /*1110*/  UMOV UR5, URZ ;  /* 0x0000003f00057c82 */ /* 0x000fe20008000000 */
[----:B------:R-:W-:Y:S02]  /*1120*/  IMAD.U32 R3, RZ, RZ, UR8 ;  /* 0x00000008ff037e24 */ /* 0x000fe4000f8e00ff */
[----:B------:R-:W-:Y:S01]  /*1130*/  IMAD.U32 R2, RZ, RZ, UR5 ;  /* 0x00000005ff027e24 */ /* 0x000fe2000f8e00ff */
[----:B------:R0:W-:Y:S04]  /*1140*/  STL [R1+0x3f0], R0 ;  /* 0x0003f00001007387 */ /* 0x0001e80000100800 */
[----:B------:R2:W-:Y:S01]  /*1150*/  STL [R1+0x414], R3 ;  /* 0x0004140301007387 */ /* 0x0005e20000100800 */
[----:B0-----:R-:W-:-:S05]  /*1160*/  IMAD.U32 R0, RZ, RZ, UR7 ;  /* 0x00000007ff007e24 */ /* 0x001fca000f8e00ff */
[----:B------:R2:W-:Y:S04]  /*1170*/  STL [R1+0x404], R0 ;  /* 0x0004040001007387 */ /* 0x0005e80000100800 */
[----:B------:R2:W-:Y:S02]  /*1180*/  STL [R1+0x400], R2 ;  /* 0x0004000201007387 */ /* 0x0005e40000100800 */
.L_x_517:
[----:B-1----:R-:W3:Y:S01]  /*1190*/  LDL R5, [R1+0x404] ;  /* 0x0004040001057983 */ /* 0x002ee20000100800 */
[----:B0-2---:R-:W0:Y:S03]  /*11a0*/  LDC R2, c[0x0][0x28c] ;  /* 0x0000a300ff027b82 */ /* 0x005e260000000800 */
[----:B------:R-:W-:Y:S04]  /*11b0*/  STL [R1+0x3e0], RZ ;  /* 0x0003e0ff01007387 */ /* 0x000fe80000100800 */
        /* <DEDUP_REMOVED lines=240> */
[----:B------:R-:W-:Y:S04]  /*20c0*/  STL [R1], RZ ;  /* 0x000000ff01007387 */ /* 0x000fe80000100800 */
[----:B------:R-:W-:Y:S04]  /*20d0*/  STL [R1+0x4], RZ ;  /* 0x000004ff01007387 */ /* 0x000fe80000100800 */
[----:B------:R-:W-:Y:S04]  /*20e0*/  STL [R1+0x8], RZ ;  /* 0x000008ff01007387 */ /* 0x000fe80000100800 */
[----:B------:R-:W-:Y:S04]  /*20f0*/  STL [R1+0xc], RZ ;  /* 0x00000cff01007387 */ /* 0x000fe80000100800 */
[----:B------:R-:W-:Y:S04]  /*2100*/  STL [R1+0x10], RZ ;  /* 0x000010ff01007387 */ /* 0x000fe80000100800 */
[----:B------:R-:W-:Y:S04]  /*2110*/  STL [R1+0x14], RZ ;  /* 0x000014ff01007387 */ /* 0x000fe80000100800 */
[----:B------:R-:W-:Y:S04]  /*2120*/  STL [R1+0x18], RZ ;  /* 0x000018ff01007387 */ /* 0x000fe80000100800 */
[----:B------:R-:W-:Y:S04]  /*2130*/  STL [R1+0x1c], RZ ;  /* 0x00001cff01007387 */ /* 0x000fe80000100800 */
[----:B------:R-:W2:Y:S01]  /*2140*/  LDL R6, [R1+0x400] ;  /* 0x0004000001067983 */ /* 0x000ea20000100800 */
[----:B------:R-:W1:Y:S01]  /*2150*/  S2R R0, SR_TID.X ;  /* 0x0000000000007919 */ /* 0x000e620000002100 */
[----:B----4-:R-:W4:Y:S01]  /*2160*/  S2UR UR11, SR_CgaCtaId ;  /* 0x00000000000b79c3 */ /* 0x010f220000008800 */
[----:B-1----:R-:W-:-:S04]  /*2170*/  LOP3.LUT R0, R0, 0x80, RZ, 0xc0, !PT ;  /* 0x0000008000007812 */ /* 0x002fc800078ec0ff */
[----:B------:R-:W-:-:S06]  /*2180*/  SHF.R.U32.HI R0, RZ, 0x7, R0 ;  /* 0x00000007ff007819 */ /* 0x000fcc0000011600 */
[----:B------:R-:W1:Y:S01]  /*2190*/  SHFL.IDX PT, R0, R0, RZ, 0x1f ;  /* 0x00001fff00007589 */ /* 0x000e6200000e0000 */
[----:B---3--:R-:W-:Y:S01]  /*21a0*/  R2UR UR9, R5 ;  /* 0x00000000050972ca */ /* 0x008fe200000e0000 */
[----:B------:R-:W-:Y:S01]  /*21b0*/  UMOV UR10, 0x400 ;  /* 0x00000400000a7882 */ /* 0x000fe20000000000 */
[----:B-1----:R-:W-:-:S11]  /*21c0*/  R2UR UR8, R0 ;  /* 0x00000000000872ca */ /* 0x002fd600000e0000 */
[----:B------:R-:W-:Y:S01]  /*21d0*/  IMAD.U32 R4, RZ, RZ, UR9 ;  /* 0x00000009ff047e24 */ /* 0x000fe2000f8e00ff */
[----:B----4-:R-:W-:Y:S02]  /*21e0*/  ULEA UR10, UR11, UR10, 0x18 ;  /* 0x0000000a0b0a7291 */ /* 0x010fe4000f8ec03f */
[----:B------:R-:W-:-:S04]  /*21f0*/  ULEA.HI UR9, UR8, UR8, URZ, 0x1 ;  /* 0x0000000808097291 */ /* 0x000fc8000f8f083f */
[----:B------:R-:W-:-:S04]  /*2200*/  ULOP3.LUT UR9, UR9, 0xffffe, URZ, 0xc0, !UPT ;  /* 0x000ffffe09097892 */ /* 0x000fc8000f8ec03f */
[----:B------:R-:W-:-:S04]  /*2210*/  UIADD3 UR9, UR8, -UR9, URZ ;  /* 0x8000000908097290 */ /* 0x000fc8000fffe03f */
[----:B------:R-:W-:-:S04]  /*2220*/  ULEA UR9, UR9, UR10, 0xc ;  /* 0x0000000a09097291 */ /* 0x000fc8000f8e603f */
[----:B------:R-:W-:-:S04]  /*2230*/  UIADD3 UR9, UR9, 0x180, URZ ;  /* 0x0000018009097890 */ /* 0x000fc8000fffe03f */
[----:B------:R-:W-:-:S04]  /*2240*/  USHF.R.U32.HI UR9, URZ, 0x4, UR9 ;  /* 0x000000043f097899 */ /* 0x000fc80008011609 */
[----:B------:R-:W-:Y:S01]  /*2250*/  ULOP3.LUT UR8, UR9, 0x3fff, URZ, 0xc0, !UPT ;  /* 0x00003fff09087892 */ /* 0x000fe2000f8ec03f */
[----:B0-----:R-:W-:-:S05]  /*2260*/  ISETP.GE.AND P0, PT, R2, 0x1, PT ;  /* 0x000000010200780c */ /* 0x001fca0003f06270 */
[----:B------:R-:W-:Y:S01]  /*2270*/  IMAD.U32 R0, RZ, RZ, UR8 ;  /* 0x00000008ff007e24 */ /* 0x000fe2000f8e00ff */
[----:B------:R-:W-:Y:S01]  /*2280*/  UMOV UR5, URZ ;  /* 0x0000003f00057c82 */ /* 0x000fe20008000000 */
[----:B------:R-:W-:Y:S01]  /*2290*/  UMOV UR7, URZ ;  /* 0x0000003f00077c82 */ /* 0x000fe20008000000 */
[----:B------:R-:W-:Y:S02]  /*22a0*/  IMAD.U32 R3, RZ, RZ, UR5 ;  /* 0x00000005ff037e24 */ /* 0x000fe4000f8e00ff */
[----:B------:R0:W-:Y:S01]  /*22b0*/  STL [R1+0x3ec], R0 ;  /* 0x0003ec0001007387 */ /* 0x0001e20000100800 */
[----:B------:R-:W-:Y:S01]  /*22c0*/  IMAD.U32 R2, RZ, RZ, UR10 ;  /* 0x0000000aff027e24 */ /* 0x000fe2000f8e00ff */
[----:B------:R-:W-:Y:S02]  /*22d0*/  CS2R R236, SRZ ;  /* 0x0000000000ec7805 */ /* 0x000fe4000001ff00 */
[----:B------:R-:W-:Y:S02]  /*22e0*/  CS2R R234, SRZ ;  /* 0x0000000000ea7805 */ /* 0x000fe4000001ff00 */
[----:B------:R-:W-:-:S02]  /*22f0*/  CS2R R232, SRZ ;  /* 0x0000000000e87805 */ /* 0x000fc4000001ff00 */
[----:B------:R-:W-:Y:S02]  /*2300*/  CS2R R22, SRZ ;  /* 0x0000000000167805 */ /* 0x000fe4000001ff00 */
[----:B------:R-:W-:Y:S02]  /*2310*/  CS2R R20, SRZ ;  /* 0x0000000000147805 */ /* 0x000fe4000001ff00 */
[----:B------:R-:W-:Y:S02]  /*2320*/  CS2R R18, SRZ ;  /* 0x0000000000127805 */ /* 0x000fe4000001ff00 */
[----:B------:R-:W-:Y:S02]  /*2330*/  CS2R R16, SRZ ;  /* 0x0000000000107805 */ /* 0x000fe4000001ff00 */
[----:B------:R-:W-:Y:S02]  /*2340*/  CS2R R14, SRZ ;  /* 0x00000000000e7805 */ /* 0x000fe4000001ff00 */
[----:B------:R-:W-:-:S02]  /*2350*/  CS2R R12, SRZ ;  /* 0x00000000000c7805 */ /* 0x000fc4000001ff00 */
[----:B------:R-:W-:Y:S02]  /*2360*/  CS2R R10, SRZ ;  /* 0x00000000000a7805 */ /* 0x000fe4000001ff00 */
[----:B------:R-:W-:Y:S01]  /*2370*/  CS2R R8, SRZ ;  /* 0x0000000000087805 */ /* 0x000fe2000001ff00 */
[----:B------:R-:W-:Y:S01]  /*2380*/  IMAD.MOV.U32 R7, RZ, RZ, RZ ;  /* 0x000000ffff077224 */ /* 0x000fe200078e00ff */
[----:B------:R-:W-:Y:S02]  /*2390*/  CS2R R224, SRZ ;  /* 0x0000000000e07805 */ /* 0x000fe4000001ff00 */
        /* <DEDUP_REMOVED lines=103> */
[----:B--2---:R-:W-:-:S13]  /*2a10*/  R2UR UR8, R6 ;  /* 0x00000000060872ca */ /* 0x004fda00000e0000 */
[----:B0-----:R-:W-:Y:S01]  /*2a20*/  IMAD.U32 R0, RZ, RZ, UR8 ;  /* 0x00000008ff007e24 */ /* 0x001fe2000f8e00ff */
[----:B------:R-:W-:Y:S06]  /*2a30*/  @!P0 BRA `(.L_x_13) ;  /* 0x0000004c00d08947 */ /* 0x000fec0003800000 */
[----:B------:R-:W2:Y:S02]  /*2a40*/  LDL R3, [R1+0x3f0] ;  /* 0x0003f00001037983 */ /* 0x000ea40000100800 */
[----:B--2---:R-:W-:-:S13]  /*2a50*/  R2UR UR5, R3 ;  /* 0x00000000030572ca */ /* 0x004fda00000e0000 */
[----:B------:R-:W-:-:S06]  /*2a60*/  UISETP.NE.AND UP0, UPT, UR5, 0x3, UPT ;  /* 0x000000030500788c */ /* 0x000fcc000bf05270 */
[----:B------:R-:W-:-:S13]  /*2a70*/  PLOP3.LUT P1, PT, PT, PT, UP0, 0x80, 0x0 ;  /* 0x000000000000781c */ /* 0x000fda0003f2f008 */
[----:B------:R-:W-:Y:S05]  /*2a80*/  @!P1 BRA `(.L_x_14) ;  /* 0x0000000000049947 */ /* 0x000fea0003800000 */
[----:B------:R-:W-:Y:S01]  /*2a90*/  BPT.TRAP 0x1 ;  /* 0x000000040000795c */ /* 0x000fe20000300000 */
.L_x_14:
[----:B------:R-:W-:Y:S02]  /*2aa0*/  R2UR UR8, R2 ;  /* 0x00000000020872ca */ /* 0x000fe400000e0000 */
[----:B------:R-:W-:Y:S02]  /*2ab0*/  R2UR UR5, R6 ;  /* 0x00000000060572ca */ /* 0x000fe400000e0000 */
[----:B------:R-:W-:-:S11]  /*2ac0*/  R2UR UR7, R5 ;  /* 0x00000000050772ca */ /* 0x000fd600000e0000 */
[----:B------:R-:W-:Y:S02]  /*2ad0*/  ULEA UR5, UR5, UR8, 0x3 ;  /* 0x0000000805057291 */ /* 0x000fe4000f8e183f */
[----:B------:R-:W-:-:S05]  /*2ae0*/  IMAD.U32 R0, RZ, RZ, UR7 ;  /* 0x00000007ff007e24 */ /* 0x000fca000f8e00ff */
[----:B------:R-:W-:-:S04]  /*2af0*/  SHF.L.U32 R0, R0, 0x1f, RZ ;  /* 0x0000001f00007819 */ /* 0x000fc800000006ff */
[----:B------:R0:W1:Y:S01]  /*2b00*/  SYNCS.PHASECHK.TRANS64.TRYWAIT P0, [UR5], R0 ;  /* 0x00000000ff0075a7 */ /* 0x0000620008000145 */
[----:B------:R-:W-:Y:S05]  /*2b10*/  @!P1 BRA `(.L_x_15) ;  /* 0x0000000000049947 */ /* 0x000fea0003800000 */
[----:B------:R-:W-:Y:S01]  /*2b20*/  BPT.TRAP 0x1 ;  /* 0x000000040000795c */ /* 0x000fe20000300000 */
.L_x_15:
[----:B------:R2:W-:Y:S01]  /*2b30*/  STL [R1+0x3e0], RZ ;  /* 0x0003e0ff01007387 */ /* 0x0005e20000100800 */
[----:B------:R-:W-:Y:S02]  /*2b40*/  UMOV UR7, 0x2 ;  /* 0x0000000200077882 */ /* 0x000fe40000000000 */
[----:B------:R-:W-:Y:S01]  /*2b50*/  IMAD.U32 R3, RZ, RZ, UR7 ;  /* 0x00000007ff037e24 */ /* 0x000fe2000f8e00ff */
[----:B-1----:R-:W-:Y:S06]  /*2b60*/  @P0 BRA `(.L_x_16) ;  /* 0x0000000000080947 */ /* 0x002fec0003800000 */
[----:B------:R-:W1:Y:S02]  /*2b70*/  SYNCS.PHASECHK.TRANS64.TRYWAIT P0, [UR5], R0 ;  /* 0x00000000ff0075a7 */ /* 0x000e640008000145 */
[----:B-1----:R-:W-:Y:S05]  /*2b80*/  @!P0 BRA `(.L_x_17) ;  /* 0x0000021c00108947 */ /* 0x002fea0003800000 */
.L_x_16:
[----:B-1----:R-:W3:Y:S04]  /*2b90*/  LDL R5, [R1+0x3ec] ;  /* 0x0003ec0001057983 */ /* 0x002ee80000100800 */
[----:B------:R-:W4:Y:S01]  /*2ba0*/  LDL R4, [R1+0x400] ;  /* 0x0004000001047983 */ /* 0x000f220000100800 */
[----:B------:R-:W-:Y:S01]  /*2bb0*/  R2UR UR5, R2 ;  /* 0x00000000020572ca */ /* 0x000fe200000e0000 */
[----:B------:R-:W-:Y:S01]  /*2bc0*/  WARPGROUP.ARRIVE ;  /* 0x00000000000079c5 */ /* 0x000fe20000000000 */
[----:B------:R-:W-:Y:S01]  /*2bd0*/  UMOV UR9, 0x80000020 ;  /* 0x8000002000097882 */ /* 0x000fe20000000000 */
[----:B------:R-:W-:Y:S01]  /*2be0*/  UMOV UR11, 0x80000020 ;  /* 0x80000020000b7882 */ /* 0x000fe20000000000 */
[----:B------:R-:W-:Y:S01]  /*2bf0*/  UMOV UR17, UR9 ;  /* 0x0000000900117c82 */ /* 0x000fe20008000000 */
[----:B------:R-:W-:Y:S01]  /*2c00*/  UMOV UR19, 0x80000020 ;  /* 0x8000002000137882 */ /* 0x000fe20000000000 */
[----:B------:R-:W-:Y:S01]  /*2c10*/  UMOV UR57, UR9 ;  /* 0x0000000900397c82 */ /* 0x000fe20008000000 */
[----:B------:R-:W-:Y:S01]  /*2c20*/  UMOV UR15, UR19 ;  /* 0x00000013000f7c82 */ /* 0x000fe20008000000 */
[----:B------:R-:W-:Y:S01]  /*2c30*/  UMOV UR59, 0x80000020 ;  /* 0x80000020003b7882 */ /* 0x000fe20000000000 */
[----:B------:R-:W-:Y:S01]  /*2c40*/  UMOV UR53, UR9 ;  /* 0x0000000900357c82 */ /* 0x000fe20008000000 */
[----:B------:R-:W-:Y:S01]  /*2c50*/  UMOV UR55, 0x80000020 ;  /* 0x8000002000377882 */ /* 0x000fe20000000000 */
[----:B------:R-:W-:Y:S01]  /*2c60*/  UMOV UR49, UR9 ;  /* 0x0000000900317c82 */ /* 0x000fe20008000000 */
[----:B------:R-:W-:Y:S01]  /*2c70*/  UMOV UR51, 0x80000020 ;  /* 0x8000002000337882 */ /* 0x000fe20000000000 */
[----:B------:R-:W-:Y:S01]  /*2c80*/  UIADD3 UR5, UR5, 0x1c180, URZ ;  /* 0x0001c18005057890 */ /* 0x000fe2000fffe03f */
[----:B------:R-:W-:Y:S01]  /*2c90*/  STL [R1+0x3dc], RZ ;  /* 0x0003dcff01007387 */ /* 0x000fe20000100800 */
[----:B------:R-:W-:Y:S01]  /*2ca0*/  UMOV UR45, UR9 ;  /* 0x00000009002d7c82 */ /* 0x000fe20008000000 */
[----:B------:R-:W-:Y:S01]  /*2cb0*/  UMOV UR47, 0x80000020 ;  /* 0x80000020002f7882 */ /* 0x000fe20000000000 */
[----:B------:R-:W-:Y:S01]  /*2cc0*/  USHF.R.U32.HI UR5, URZ, 0x4, UR5 ;  /* 0x000000043f057899 */ /* 0x000fe20008011605 */
[----:B------:R-:W-:Y:S01]  /*2cd0*/  STL [R1+0x3d8], RZ ;  /* 0x0003d8ff01007387 */ /* 0x000fe20000100800 */
[----:B------:R-:W-:Y:S01]  /*2ce0*/  UMOV UR21, UR9 ;  /* 0x0000000900157c82 */ /* 0x000fe20008000000 */
[----:B------:R-:W-:Y:S01]  /*2cf0*/  UMOV UR23, 0x80000020 ;  /* 0x8000002000177882 */ /* 0x000fe20000000000 */
[----:B------:R-:W-:Y:S01]  /*2d00*/  ULOP3.LUT UR5, UR5, 0x3fff, URZ, 0xc0, !UPT ;  /* 0x00003fff05057892 */ /* 0x000fe2000f8ec03f */
[----:B------:R-:W-:Y:S01]  /*2d10*/  STL [R1+0x3d4], RZ ;  /* 0x0003d4ff01007387 */ /* 0x000fe20000100800 */
[----:B------:R-:W-:Y:S01]  /*2d20*/  UMOV UR25, UR9 ;  /* 0x0000000900197c82 */ /* 0x000fe20008000000 */
[----:B------:R-:W-:Y:S01]  /*2d30*/  UMOV UR27, 0x80000020 ;  /* 0x80000020001b7882 */ /* 0x000fe20000000000 */
[----:B------:R-:W-:Y:S01]  /*2d40*/  ULOP3.LUT UR5, UR5, 0x10000, URZ, 0xfc, !UPT ;  /* 0x0001000005057892 */ /* 0x000fe2000f8efc3f */
[----:B------:R-:W-:Y:S01]  /*2d50*/  STL [R1+0x3d0], RZ ;  /* 0x0003d0ff01007387 */ /* 0x000fe20000100800 */
[----:B------:R-:W-:Y:S01]  /*2d60*/  UMOV UR29, UR9 ;  /* 0x00000009001d7c82 */ /* 0x000fe20008000000 */
[----:B------:R-:W-:Y:S01]  /*2d70*/  UMOV UR31, 0x80000020 ;  /* 0x80000020001f7882 */ /* 0x000fe20000000000 */
[----:B------:R-:W-:Y:S01]  /*2d80*/  UMOV UR33, UR9 ;  /* 0x0000000900217c82 */ /* 0x000fe20008000000 */
[----:B------:R-:W-:Y:S01]  /*2d90*/  UMOV UR35, 0x80000020 ;  /* 0x8000002000237882 */ /* 0x000fe20000000000 */
[----:B------:R-:W-:Y:S01]  /*2da0*/  UMOV UR37, UR9 ;  /* 0x0000000900257c82 */ /* 0x000fe20008000000 */
[----:B------:R-:W-:Y:S01]  /*2db0*/  UMOV UR39, 0x80000020 ;  /* 0x8000002000277882 */ /* 0x000fe20000000000 */
[----:B------:R-:W-:Y:S01]  /*2dc0*/  UMOV UR41, UR9 ;  /* 0x0000000900297c82 */ /* 0x000fe20008000000 */
[----:B------:R-:W-:Y:S01]  /*2dd0*/  UMOV UR43, 0x80000020 ;  /* 0x80000020002b7882 */ /* 0x000fe20000000000 */
        /* <DEDUP_REMOVED lines=64> */
[----:B------:R-:W-:Y:S01]  /*31e0*/  STL [R1+0x2cc], RZ ;  /* 0x0002ccff01007387 */ /* 0x000fe20000100800 */
[----:B---3--:R-:W-:-:S03]  /*31f0*/  R2UR UR7, R5 ;  /* 0x00000000050772ca */ /* 0x008fc600000e0000 */
[----:B------:R-:W-:Y:S01]  /*3200*/  STL [R1+0x2c8], RZ ;  /* 0x0002c8ff01007387 */ /* 0x000fe20000100800 */
[----:B----4-:R-:W-:-:S03]  /*3210*/  R2UR UR8, R4 ;  /* 0x00000000040872ca */ /* 0x010fc600000e0000 */
[----:B------:R-:W-:Y:S04]  /*3220*/  STL [R1+0x2c4], RZ ;  /* 0x0002c4ff01007387 */ /* 0x000fe80000100800 */
[----:B------:R-:W-:Y:S02]  /*3230*/  STL [R1+0x2c0], RZ ;  /* 0x0002c0ff01007387 */ /* 0x000fe40000100800 */
[----:B------:R-:W-:Y:S02]  /*3240*/  ULOP3.LUT UR7, UR7, 0x10000, URZ, 0xfc, !UPT ;  /* 0x0001000007077892 */ /* 0x000fe4000f8efc3f */
[----:B------:R-:W-:Y:S02]  /*3250*/  STL [R1+0x2bc], RZ ;  /* 0x0002bcff01007387 */ /* 0x000fe40000100800 */
[----:B------:R-:W-:-:S02]  /*3260*/  ULEA UR7, UR8, UR7, 0xa ;  /* 0x0000000708077291 */ /* 0x000fc4000f8e503f */
[----:B------:R-:W-:Y:S01]  /*3270*/  STL [R1+0x2b8], RZ ;  /* 0x0002b8ff01007387 */ /* 0x000fe20000100800 */
[----:B------:R-:W-:-:S03]  /*3280*/  UIMAD UR5, UR8, 0x3c0, UR5 ;  /* 0x000003c0080578a4 */ /* 0x000fc6000f8e0205 */
[----:B------:R-:W-:Y:S01]  /*3290*/  STL [R1+0x2b4], RZ ;  /* 0x0002b4ff01007387 */ /* 0x000fe20000100800 */
[----:B------:R-:W-:Y:S01]  /*32a0*/  UIADD3 UR12, UR5, 0x40, URZ ;  /* 0x00000040050c7890 */ /* 0x000fe2000fffe03f */
[----:B------:R-:W-:Y:S02]  /*32b0*/  UMOV UR8, UR7 ;  /* 0x0000000700087c82 */ /* 0x000fe40008000000 */
[----:B------:R-:W-:Y:S01]  /*32c0*/  UMOV UR10, UR5 ;  /* 0x00000005000a7c82 */ /* 0x000fe20008000000 */
[----:B------:R-:W-:Y:S01]  /*32d0*/  UMOV UR16, UR8 ;  /* 0x0000000800107c82 */ /* 0x000fe20008000000 */
[----:B------:R-:W-:Y:S01]  /*32e0*/  QGMMA.64x16x32.F32.E4M3.E4M3 R20, gdesc[UR8], RZ, !UPT, gsb0 ;  /* 0x00200000081479f3 */ /* 0x000fe2000c0008ff */
[----:B------:R-:W-:Y:S01]  /*32f0*/  UIADD3 UR13, UR5, 0x80, URZ ;  /* 0x00000080050d7890 */ /* 0x000fe2000fffe03f */
[----:B------:R-:W-:Y:S01]  /*3300*/  STL [R1+0x2b0], RZ ;  /* 0x0002b0ff01007387 */ /* 0x000fe20000100800 */
[----:B------:R-:W-:Y:S01]  /*3310*/  UMOV UR18, UR12 ;  /* 0x0000000c00127c82 */ /* 0x000fe20008000000 */
[----:B------:R-:W-:Y:S01]  /*3320*/  UIADD3 UR58, UR5, 0xc0, URZ ;  /* 0x000000c0053a7890 */ /* 0x000fe2000fffe03f */
[----:B------:R-:W-:Y:S01]  /*3330*/  UMOV UR14, UR18 ;  /* 0x00000012000e7c82 */ /* 0x000fe20008000000 */
[----:B------:R-:W-:Y:S01]  /*3340*/  UMOV UR56, UR8 ;  /* 0x0000000800387c82 */ /* 0x000fe20008000000 */
[----:B------:R-:W-:Y:S01]  /*3350*/  UIADD3 UR54, UR5, 0x100, URZ ;  /* 0x0000010005367890 */ /* 0x000fe2000fffe03f */
[----:B------:R-:W-:Y:S01]  /*3360*/  STL [R1+0x2ac], RZ ;  /* 0x0002acff01007387 */ /* 0x000fe20000100800 */
[----:B------:R-:W-:Y:S01]  /*3370*/  UMOV UR52, UR8 ;  /* 0x0000000800347c82 */ /* 0x000fe20008000000 */
[----:B------:R-:W-:Y:S01]  /*3380*/  UIADD3 UR50, UR5, 0x140, URZ ;  /* 0x0000014005327890 */ /* 0x000fe2000fffe03f */
        /* <DEDUP_REMOVED lines=18> */
[----:B------:R-:W-:-:S03]  /*34b0*/  UMOV UR40, UR8 ;  /* 0x0000000800287c82 */ /* 0x000fc60008000000 */
[----:B------:R-:W-:Y:S04]  /*34c0*/  STL [R1+0x298], RZ ;  /* 0x000298ff01007387 */ /* 0x000fe80000100800 */
[----:B------:R-:W-:Y:S04]  /*34d0*/  STL [R1+0x294], RZ ;  /* 0x000294ff01007387 */ /* 0x000fe80000100800 */
[----:B------:R-:W-:Y:S04]  /*34e0*/  STL [R1+0x290], RZ ;  /* 0x000290ff01007387 */ /* 0x000fe80000100800 */
[----:B------:R-:W-:Y:S01]  /*34f0*/  STL [R1+0x28c], RZ ;  /* 0x00028cff01007387 */ /* 0x000fe20000100800 */
[----:B------:R-:W-:-:S02]  /*3500*/  WARPGROUP.DEPBAR.LE gsb0, 0x0 ;  /* 0x00008000000079c5 */ /* 0x000fc40000010000 */
[----:B------:R-:W-:Y:S01]  /*3510*/  IMAD.MOV.U32 R19, RZ, RZ, R20 ;  /* 0x000000ffff137224 */ /* 0x000fe200078e0014 */
[----:B------:R-:W-:Y:S01]  /*3520*/  STL [R1+0x288], RZ ;  /* 0x000288ff01007387 */ /* 0x000fe20000100800 */
[----:B------:R-:W-:Y:S02]  /*3530*/  IMAD.MOV.U32 R18, RZ, RZ, R21 ;  /* 0x000000ffff127224 */ /* 0x000fe400078e0015 */
[----:B------:R-:W-:Y:S01]  /*3540*/  IMAD.MOV.U32 R17, RZ, RZ, R22 ;  /* 0x000000ffff117224 */ /* 0x000fe200078e0016 */
[----:B------:R-:W-:Y:S01]  /*3550*/  STL [R1+0x284], RZ ;  /* 0x000284ff01007387 */ /* 0x000fe20000100800 */
[----:B------:R-:W-:Y:S02]  /*3560*/  IMAD.MOV.U32 R16, RZ, RZ, R23 ;  /* 0x000000ffff107224 */ /* 0x000fe400078e0017 */
[----:B------:R-:W-:Y:S01]  /*3570*/  IMAD.MOV.U32 R15, RZ, RZ, R24 ;  /* 0x000000ffff0f7224 */ /* 0x000fe200078e0018 */
[----:B------:R-:W-:Y:S01]  /*3580*/  STL [R1+0x280], RZ ;  /* 0x000280ff01007387 */ /* 0x000fe20000100800 */
[----:B------:R-:W-:-:S02]  /*3590*/  IMAD.MOV.U32 R14, RZ, RZ, R25 ;  /* 0x000000ffff0e7224 */ /* 0x000fc400078e0019 */
[----:B------:R-:W-:Y:S01]  /*35a0*/  IMAD.MOV.U32 R13, RZ, RZ, R26 ;  /* 0x000000ffff0d7224 */ /* 0x000fe200078e001a */
[----:B------:R-:W-:Y:S01]  /*35b0*/  STL [R1+0x27c], RZ ;  /* 0x00027cff01007387 */ /* 0x000fe20000100800 */
[----:B------:R-:W-:Y:S02]  /*35c0*/  IMAD.MOV.U32 R12, RZ, RZ, R27 ;  /* 0x000000ffff0c7224 */ /* 0x000fe400078e001b */
[----:B------:R-:W-:Y:S01]  /*35d0*/  WARPGROUP.ARRIVE ;  /* 0x00000000000079c5 */ /* 0x000fe20000000000 */
[----:B------:R-:W-:Y:S04]  /*35e0*/  STL [R1+0x278], RZ ;  /* 0x000278ff01007387 */ /* 0x000fe80000100800 */
[----:B------:R-:W-:Y:S01]  /*35f0*/  STL [R1+0x274], RZ ;  /* 0x000274ff01007387 */ /* 0x000fe20000100800 */
[----:B------:R-:W-:Y:S01]  /*3600*/  QGMMA.64x16x32.F32.E4M3.E4M3 R20, gdesc[UR16], RZ, !UPT, gsb0 ;  /* 0x00200000101479f3 */ /* 0x000fe2000c0008ff */
[----:B------:R-:W-:Y:S01]  /*3610*/  UMOV UR16, UR8 ;  /* 0x0000000800107c82 */ /* 0x000fe20008000000 */
[----:B------:R-:W-:Y:S01]  /*3620*/  UMOV UR17, UR9 ;  /* 0x0000000900117c82 */ /* 0x000fe20008000000 */
[----:B------:R-:W-:Y:S01]  /*3630*/  UMOV UR18, UR13 ;  /* 0x0000000d00127c82 */ /* 0x000fe20008000000 */
[----:B------:R-:W-:Y:S01]  /*3640*/  UMOV UR19, 0x80000020 ;  /* 0x8000002000137882 */ /* 0x000fe20000000000 */
[----:B------:R-:W-:Y:S01]  /*3650*/  UMOV UR12, UR18 ;  /* 0x00000012000c7c82 */ /* 0x000fe20008000000 */
[----:B------:R-:W-:Y:S01]  /*3660*/  UMOV UR13, UR19 ;  /* 0x00000013000d7c82 */ /* 0x000fe20008000000 */
        /* <DEDUP_REMOVED lines=12> */
[----:B------:R-:W-:-:S02]  /*3730*/  WARPGROUP.DEPBAR.LE gsb0, 0x0 ;  /* 0x00008000000079c5 */ /* 0x000fc40000010000 */
[----:B------:R-:W-:Y:S01]  /*3740*/  WARPGROUP.ARRIVE ;  /* 0x00000000000079c5 */ /* 0x000fe20000000000 */
[----:B------:R-:W-:Y:S01]  /*3750*/  IMAD.MOV.U32 R7, RZ, RZ, R24 ;  /* 0x000000ffff077224 */ /* 0x000fe200078e0018 */
[----:B------:R-:W-:Y:S01]  /*3760*/  STL [R1+0x240], RZ ;  /* 0x000240ff01007387 */ /* 0x000fe20000100800 */
[----:B------:R-:W-:Y:S02]  /*3770*/  IMAD.MOV.U32 R6, RZ, RZ, R25 ;  /* 0x000000ffff067224 */ /* 0x000fe400078e0019 */
[----:B------:R-:W-:Y:S01]  /*3780*/  IMAD.MOV.U32 R5, RZ, RZ, R26 ;  /* 0x000000ffff057224 */ /* 0x000fe200078e001a */
[----:B------:R-:W-:Y:S01]  /*3790*/  QGMMA.64x16x32.F32.E4M3.E4M3 R224, gdesc[UR16], RZ, !UPT, gsb0 ;  /* 0x0020000010e079f3 */ /* 0x000fe2000c0008ff */
[----:B------:R-:W-:Y:S01]  /*37a0*/  UIADD3 UR18, UR5, 0x200, URZ ;  /* 0x0000020005127890 */ /* 0x000fe2000fffe03f */
[----:B0-----:R-:W-:Y:S01]  /*37b0*/  IMAD.MOV.U32 R0, RZ, RZ, R27 ;  /* 0x000000ffff007224 */ /* 0x001fe200078e001b */
[----:B------:R-:W-:Y:S01]  /*37c0*/  UMOV UR16, UR8 ;  /* 0x0000000800107c82 */ /* 0x000fe20008000000 */
[----:B------:R-:W-:Y:S01]  /*37d0*/  UMOV UR17, UR9 ;  /* 0x0000000900117c82 */ /* 0x000fe20008000000 */
[----:B------:R-:W-:Y:S01]  /*37e0*/  UMOV UR19, 0x80000020 ;  /* 0x8000002000137882 */ /* 0x000fe20000000000 */
[----:B------:R-:W-:Y:S01]  /*37f0*/  STL [R1+0x23c], RZ ;  /* 0x00023cff01007387 */ /* 0x000fe20000100800 */
[----:B------:R-:W-:-:S02]  /*3800*/  IMAD.MOV.U32 R11, RZ, RZ, R20 ;  /* 0x000000ffff0b7224 */ /* 0x000fc400078e0014 */
        /* <DEDUP_REMOVED lines=20> */
[----:B------:R-:W-:Y:S04]  /*3950*/  STL [R1+0x20c], RZ ;  /* 0x00020cff01007387 */ /* 0x000fe80000100800 */
[----:B------:R-:W-:Y:S01]  /*3960*/  STL [R1+0x208], RZ ;  /* 0x000208ff01007387 */ /* 0x000fe20000100800 */
[----:B------:R-:W-:Y:S01]  /*3970*/  QGMMA.64x16x32.F32.E4M3.E4M3 R208, gdesc[UR56], RZ, !UPT, gsb0 ;  /* 0x0020000038d079f3 */ /* 0x000fe2000c0008ff */
[----:B------:R-:W-:Y:S01]  /*3980*/  UMOV UR56, UR12 ;  /* 0x0000000c00387c82 */ /* 0x000fe20008000000 */
[----:B------:R-:W-:Y:S01]  /*3990*/  UMOV UR57, UR13 ;  /* 0x0000000d00397c82 */ /* 0x000fe20008000000 */
        /* <DEDUP_REMOVED lines=20> */
[----:B------:R-:W-:Y:S01]  /*3ae0*/  UIADD3 UR14, UR5, 0x1c0, URZ ;  /* 0x000001c0050e7890 */ /* 0x000fe2000fffe03f */
[----:B------:R-:W-:Y:S01]  /*3af0*/  STL [R1+0x1cc], RZ ;  /* 0x0001ccff01007387 */ /* 0x000fe20000100800 */
        /* <DEDUP_REMOVED lines=19> */
[----:B------:R-:W-:Y:S03]  /*3c30*/  QGMMA.64x16x32.F32.E4M3.E4M3 R176, gdesc[UR48], RZ, !UPT, gsb0 ;  /* 0x0020000030b079f3 */ /* 0x000fe6000c0008ff */
        /* <DEDUP_REMOVED lines=36> */
[----:B------:R-:W-:Y:S02]  /*3e80*/  UIADD3 UR12, UR7, 0x200, URZ ;  /* 0x00000200070c7890 */ /* 0x000fe4000fffe03f */
        /* <DEDUP_REMOVED lines=9> */
[----:B------:R-:W-:Y:S04]  /*3f20*/  STL.64 [R1+0x430], R230 ;  /* 0x000430e601007387 */ /* 0x000fe80000100a00 */
[----:B------:R0:W-:Y:S04]  /*3f30*/  STL.64 [R1+0x428], R228 ;  /* 0x000428e401007387 */ /* 0x0001e80000100a00 */
[----:B------:R1:W-:Y:S04]  /*3f40*/  STL.64 [R1+0x450], R214 ;  /* 0x000450d601007387 */ /* 0x0003e80000100a00 */
[----:B------:R3:W-:Y:S01]  /*3f50*/  STL.64 [R1+0x448], R212 ;  /* 0x000448d401007387 */ /* 0x0007e20000100a00 */
[----:B------:R-:W-:-:S02]  /*3f60*/  WARPGROUP.DEPBAR.LE gsb0, 0x0 ;  /* 0x00008000000079c5 */ /* 0x000fc40000010000 */
[----:B------:R-:W-:Y:S01]  /*3f70*/  WARPGROUP.ARRIVE ;  /* 0x00000000000079c5 */ /* 0x000fe20000000000 */
[----:B0-----:R-:W-:Y:S01]  /*3f80*/  IMAD.MOV.U32 R228, RZ, RZ, R11 ;  /* 0x000000ffffe47224 */ /* 0x001fe200078e000b */
[----:B------:R0:W-:Y:S01]  /*3f90*/  STL.64 [R1+0x440], R210 ;  /* 0x000440d201007387 */ /* 0x0001e20000100a00 */
[----:B------:R-:W-:Y:S02]  /*3fa0*/  IMAD.MOV.U32 R229, RZ, RZ, R10 ;  /* 0x000000ffffe57224 */ /* 0x000fe400078e000a */
[----:B-1----:R-:W-:Y:S01]  /*3fb0*/  IMAD.MOV.U32 R214, RZ, RZ, R13 ;  /* 0x000000ffffd67224 */ /* 0x002fe200078e000d */
[----:B------:R-:W-:Y:S01]  /*3fc0*/  QGMMA.64x16x32.F32.E4M3.E4M3 R128, gdesc[UR16], RZ, !UPT, gsb0 ;  /* 0x00200000108079f3 */ /* 0x000fe2000c0008ff */
[----:B------:R-:W-:Y:S01]  /*3fd0*/  IMAD.MOV.U32 R215, RZ, RZ, R12 ;  /* 0x000000ffffd77224 */ /* 0x000fe200078e000c */
[----:B------:R1:W-:Y:S01]  /*3fe0*/  STL.64 [R1+0x438], R208 ;  /* 0x000438d001007387 */ /* 0x0003e20000100a00 */
[----:B---3--:R-:W-:Y:S02]  /*3ff0*/  IMAD.MOV.U32 R212, RZ, RZ, R15 ;  /* 0x000000ffffd47224 */ /* 0x008fe400078e000f */
[----:B------:R-:W-:Y:S01]  /*4000*/  IMAD.MOV.U32 R213, RZ, RZ, R14 ;  /* 0x000000ffffd57224 */ /* 0x000fe200078e000e */
[----:B------:R-:W-:Y:S01]  /*4010*/  STL.64 [R1+0x470], R198 ;  /* 0x000470c601007387 */ /* 0x000fe20000100a00 */
[----:B------:R-:W-:-:S02]  /*4020*/  IMAD.MOV.U32 R230, RZ, RZ, R9 ;  /* 0x000000ffffe67224 */ /* 0x000fc400078e0009 */
[----:B------:R-:W-:Y:S01]  /*4030*/  IMAD.MOV.U32 R231, RZ, RZ, R8 ;  /* 0x000000ffffe77224 */ /* 0x000fe200078e0008 */
[----:B------:R-:W-:Y:S01]  /*4040*/  STL.64 [R1+0x468], R196 ;  /* 0x000468c401007387 */ /* 0x000fe20000100a00 */
[----:B0-----:R-:W-:Y:S02]  /*4050*/  IMAD.MOV.U32 R210, RZ, RZ, R17 ;  /* 0x000000ffffd27224 */ /* 0x001fe400078e0011 */
[----:B------:R-:W-:Y:S01]  /*4060*/  IMAD.MOV.U32 R211, RZ, RZ, R16 ;  /* 0x000000ffffd37224 */ /* 0x000fe200078e0010 */
[----:B------:R-:W-:Y:S01]  /*4070*/  STL.64 [R1+0x460], R194 ;  /* 0x000460c201007387 */ /* 0x000fe20000100a00 */
[----:B-1----:R-:W-:Y:S02]  /*4080*/  IMAD.MOV.U32 R208, RZ, RZ, R19 ;  /* 0x000000ffffd07224 */ /* 0x002fe400078e0013 */
[----:B------:R-:W-:Y:S01]  /*4090*/  IMAD.MOV.U32 R209, RZ, RZ, R18 ;  /* 0x000000ffffd17224 */ /* 0x000fe200078e0012 */
[----:B------:R0:W-:Y:S04]  /*40a0*/  STL.64 [R1+0x458], R192 ;  /* 0x000458c001007387 */ /* 0x0001e80000100a00 */
        /* <DEDUP_REMOVED lines=15> */
[----:B------:R-:W-:Y:S01]  /*41a0*/  STL [R1+0xc8], RZ ;  /* 0x0000c8ff01007387 */ /* 0x000fe20000100800 */
[----:B------:R-:W-:-:S02]  /*41b0*/  WARPGROUP.DEPBAR.LE gsb0, 0x0 ;  /* 0x00008000000079c5 */ /* 0x000fc40000010000 */
[----:B------:R-:W-:-:S06]  /*41c0*/  WARPGROUP.ARRIVE ;  /* 0x00000000000079c5 */ /* 0x000fcc0000000000 */
[----:B------:R-:W-:Y:S03]  /*41d0*/  QGMMA.64x16x32.F32.E4M3.E4M3 R96, gdesc[UR24], RZ, !UPT, gsb0 ;  /* 0x00200000186079f3 */ /* 0x000fe6000c0008ff */
[----:B------:R-:W-:Y:S02]  /*41e0*/  WARPGROUP.DEPBAR.LE gsb0, 0x0 ;  /* 0x00008000000079c5 */ /* 0x000fe40000010000 */
        /* <DEDUP_REMOVED lines=10> */
[----:B------:R-:W-:Y:S01]  /*4290*/  QGMMA.64x16x32.F32.E4M3.E4M3 R32, gdesc[UR40], RZ, !UPT, gsb0 ;  /* 0x00200000282079f3 */ /* 0x000fe2000c0008ff */
[----:B------:R-:W-:Y:S01]  /*42a0*/  UMOV UR40, UR12 ;  /* 0x0000000c00287c82 */ /* 0x000fe20008000000 */
[----:B------:R-:W-:Y:S01]  /*42b0*/  UMOV UR41, 0x80000020 ;  /* 0x8000002000297882 */ /* 0x000fe20000000000 */
[----:B------:R-:W-:Y:S01]  /*42c0*/  UMOV UR36, UR40 ;  /* 0x0000002800247c82 */ /* 0x000fe20008000000 */
        /* <DEDUP_REMOVED lines=19> */
[----:B------:R-:W-:-:S02]  /*4400*/  WARPGROUP.DEPBAR.LE gsb0, 0x0 ;  /* 0x00008000000079c5 */ /* 0x000fc40000010000 */
[----:B------:R-:W-:-:S06]  /*4410*/  WARPGROUP.ARRIVE ;  /* 0x00000000000079c5 */ /* 0x000fcc0000000000 */
[----:B------:R-:W-:Y:S01]  /*4420*/  QGMMA.64x16x32.F32.E4M3.E4M3 R24, gdesc[UR40], RZ, !UPT, gsb0 ;  /* 0x00200000281879f3 */ /* 0x000fe2000c0008ff */
[----:B------:R-:W-:Y:S01]  /*4430*/  UMOV UR42, UR56 ;  /* 0x00000038002a7c82 */ /* 0x000fe20008000000 */
[----:B------:R-:W-:Y:S01]  /*4440*/  UMOV UR43, UR57 ;  /* 0x00000039002b7c82 */ /* 0x000fe20008000000 */
[----:B------:R-:W-:Y:S01]  /*4450*/  UMOV UR56, UR40 ;  /* 0x0000002800387c82 */ /* 0x000fe20008000000 */
[----:B------:R-:W-:Y:S01]  /*4460*/  UMOV UR57, UR41 ;  /* 0x0000002900397c82 */ /* 0x000fe20008000000 */
        /* <DEDUP_REMOVED lines=18> */
[----:B------:R-:W-:Y:S02]  /*4590*/  UIADD3 UR16, UR7, 0x2, URZ ;  /* 0x0000000207107890 */ /* 0x000fe4000fffe03f */
[----:B------:R-:W-:Y:S02]  /*45a0*/  WARPGROUP.DEPBAR.LE gsb0, 0x0 ;  /* 0x00008000000079c5 */ /* 0x000fe40000010000 */
        /* <DEDUP_REMOVED lines=22> */
[----:B------:R-:W-:Y:S01]  /*4710*/  UMOV UR13, UR41 ;  /* 0x00000029000d7c82 */ /* 0x000fe20008000000 */
[----:B------:R-:W-:Y:S01]  /*4720*/  UMOV UR14, UR8 ;  /* 0x00000008000e7c82 */ /* 0x000fe20008000000 */
[----:B------:R-:W-:Y:S01]  /*4730*/  UMOV UR15, UR9 ;  /* 0x00000009000f7c82 */ /* 0x000fe20008000000 */
[----:B------:R-:W-:Y:S01]  /*4740*/  UMOV UR8, UR40 ;  /* 0x0000002800087c82 */ /* 0x000fe20008000000 */
[----:B------:R-:W-:Y:S01]  /*4750*/  UMOV UR9, UR41 ;  /* 0x0000002900097c82 */ /* 0x000fe20008000000 */
[----:B------:R-:W-:Y:S02]  /*4760*/  WARPGROUP.DEPBAR.LE gsb0, 0x0 ;  /* 0x00008000000079c5 */ /* 0x000fe40000010000 */
[----:B------:R-:W-:-:S06]  /*4770*/  WARPGROUP.ARRIVE ;  /* 0x00000000000079c5 */ /* 0x000fcc0000000000 */
[----:B------:R-:W-:Y:S01]  /*4780*/  QGMMA.64x16x32.F32.E4M3.E4M3 R8, gdesc[UR12], RZ, !UPT, gsb0 ;  /* 0x002000000c0879f3 */ /* 0x000fe2000c0008ff */
[----:B------:R-:W-:Y:S02]  /*4790*/  UIADD3 UR12, UR5, 0x2, URZ ;  /* 0x00000002050c7890 */ /* 0x000fe4000fffe03f */
[----:B------:R-:W-:Y:S02]  /*47a0*/  WARPGROUP.DEPBAR.LE gsb0, 0x0 ;  /* 0x00008000000079c5 */ /* 0x000fe40000010000 */
[----:B0-----:R-:W-:-:S06]  /*47b0*/  WARPGROUP.ARRIVE ;  /* 0x00000000000079c5 */ /* 0x001fcc0000000000 */
[----:B------:R-:W-:Y:S01]  /*47c0*/  QGMMA.64x16x32.F32.E4M3.E4M3 R192, gdesc[UR8], RZ, !UPT, gsb0 ;  /* 0x0020000008c079f3 */ /* 0x000fe2000c0008ff */
[----:B------:R-:W-:Y:S01]  /*47d0*/  UMOV UR8, UR16 ;  /* 0x0000001000087c82 */ /* 0x000fe20008000000 */
[----:B------:R-:W-:Y:S01]  /*47e0*/  UMOV UR9, 0x80000020 ;  /* 0x8000002000097882 */ /* 0x000fe20000000000 */
[----:B------:R-:W-:Y:S01]  /*47f0*/  UMOV UR10, UR12 ;  /* 0x0000000c000a7c82 */ /* 0x000fe20008000000 */
[----:B------:R-:W-:Y:S01]  /*4800*/  UMOV UR11, 0x80000020 ;  /* 0x80000020000b7882 */ /* 0x000fe20000000000 */
[----:B------:R-:W-:Y:S02]  /*4810*/  WARPGROUP.DEPBAR.LE gsb0, 0x0 ;  /* 0x00008000000079c5 */ /* 0x000fe40000010000 */
[----:B------:R-:W-:Y:S01]  /*4820*/  WARPGROUP.ARRIVE ;  /* 0x00000000000079c5 */ /* 0x000fe20000000000 */
[----:B------:R-:W-:Y:S01]  /*4830*/  UIADD3 UR13, UR5, 0x42, URZ ;  /* 0x00000042050d7890 */ /* 0x000fe2000fffe03f */
[----:B------:R-:W-:Y:S01]  /*4840*/  IMAD.MOV.U32 R5, RZ, RZ, R198 ;  /* 0x000000ffff057224 */ /* 0x000fe200078e00c6 */
[----:B------:R-:W-:Y:S01]  /*4850*/  UMOV UR20, UR8 ;  /* 0x0000000800147c82 */ /* 0x000fe20008000000 */
[----:B------:R-:W-:Y:S01]  /*4860*/  UMOV UR21, UR9 ;  /* 0x0000000900157c82 */ /* 0x000fe20008000000 */
[----:B------:R-:W-:Y:S01]  /*4870*/  UMOV UR23, 0x80000020 ;  /* 0x8000002000177882 */ /* 0x000fe20000000000 */
[----:B------:R-:W-:Y:S01]  /*4880*/  QGMMA.64x16x32.F32.E4M3.E4M3 R208, gdesc[UR8], R208, gsb0 ;  /* 0x0020000008d079f3 */ /* 0x000fe200080008d0 */
[----:B------:R-:W-:Y:S01]  /*4890*/  IMAD.MOV.U32 R0, RZ, RZ, R199 ;  /* 0x000000ffff007224 */ /* 0x000fe200078e00c7 */
[----:B------:R-:W-:Y:S01]  /*48a0*/  UMOV UR22, UR13 ;  /* 0x0000000d00167c82 */ /* 0x000fe20008000000 */
[----:B------:R-:W-:Y:S01]  /*48b0*/  IMAD.MOV.U32 R7, RZ, RZ, R196 ;  /* 0x000000ffff077224 */ /* 0x000fe200078e00c4 */
[----:B------:R-:W3:Y:S01]  /*48c0*/  LDL.LU.64 R198, [R1+0x470] ;  /* 0x0004700001c67983 */ /* 0x000ee20000300a00 */
[----:B------:R-:W-:-:S02]  /*48d0*/  IMAD.MOV.U32 R6, RZ, RZ, R197 ;  /* 0x000000ffff067224 */ /* 0x000fc400078e00c5 */
[----:B------:R-:W-:Y:S01]  /*48e0*/  IMAD.MOV.U32 R17, RZ, RZ, R194 ;  /* 0x000000ffff117224 */ /* 0x000fe200078e00c2 */
[----:B------:R-:W3:Y:S01]  /*48f0*/  LDL.LU.64 R196, [R1+0x468] ;  /* 0x0004680001c47983 */ /* 0x000ee20000300a00 */
[----:B------:R-:W-:Y:S02]  /*4900*/  IMAD.MOV.U32 R16, RZ, RZ, R195 ;  /* 0x000000ffff107224 */ /* 0x000fe400078e00c3 */
[----:B------:R-:W-:Y:S01]  /*4910*/  IMAD.MOV.U32 R19, RZ, RZ, R192 ;  /* 0x000000ffff137224 */ /* 0x000fe200078e00c0 */
[----:B------:R-:W3:Y:S01]  /*4920*/  LDL.LU.64 R194, [R1+0x460] ;  /* 0x0004600001c27983 */ /* 0x000ee20000300a00 */
[----:B------:R-:W-:-:S03]  /*4930*/  IMAD.MOV.U32 R18, RZ, RZ, R193 ;  /* 0x000000ffff127224 */ /* 0x000fc600078e00c1 */
[----:B------:R-:W3:Y:S01]  /*4940*/  LDL.LU.64 R192, [R1+0x458] ;  /* 0x0004580001c07983 */ /* 0x000ee20000300a00 */
[----:B------:R-:W-:Y:S02]  /*4950*/  WARPGROUP.DEPBAR.LE gsb0, 0x0 ;  /* 0x00008000000079c5 */ /* 0x000fe40000010000 */
[----:B------:R-:W-:-:S06]  /*4960*/  WARPGROUP.ARRIVE ;  /* 0x00000000000079c5 */ /* 0x000fcc0000000000 */
[----:B------:R-:W-:Y:S01]  /*4970*/  QGMMA.64x16x32.F32.E4M3.E4M3 R228, gdesc[UR20], R228, gsb0 ;  /* 0x0020000014e479f3 */ /* 0x000fe200080008e4 */
[----:B------:R-:W-:Y:S04]  /*4980*/  STL.64 [R1+0x60], R208 ;  /* 0x000060d001007387 */ /* 0x000fe80000100a00 */
[----:B------:R-:W-:Y:S04]  /*4990*/  STL.64 [R1+0x68], R210 ;  /* 0x000068d201007387 */ /* 0x000fe80000100a00 */
[----:B------:R-:W-:Y:S04]  /*49a0*/  STL.64 [R1+0x70], R212 ;  /* 0x000070d401007387 */ /* 0x000fe80000100a00 */
[----:B------:R0:W-:Y:S04]  /*49b0*/  STL.64 [R1+0x78], R214 ;  /* 0x000078d601007387 */ /* 0x0001e80000100a00 */
[----:B0-----:R-:W4:Y:S04]  /*49c0*/  LDL.LU.64 R214, [R1+0x450] ;  /* 0x0004500001d67983 */ /* 0x001f280000300a00 */
[----:B------:R-:W4:Y:S04]  /*49d0*/  LDL.LU.64 R212, [R1+0x448] ;  /* 0x0004480001d47983 */ /* 0x000f280000300a00 */
[----:B------:R-:W4:Y:S04]  /*49e0*/  LDL.LU.64 R210, [R1+0x440] ;  /* 0x0004400001d27983 */ /* 0x000f280000300a00 */
[----:B------:R-:W4:Y:S01]  /*49f0*/  LDL.LU.64 R208, [R1+0x438] ;  /* 0x0004380001d07983 */ /* 0x000f220000300a00 */
[----:B------:R-:W-:-:S03]  /*4a00*/  WARPGROUP.DEPBAR.LE gsb0, 0x0 ;  /* 0x00008000000079c5 */ /* 0x000fc60000010000 */
[----:B------:R-:W-:Y:S04]  /*4a10*/  STL.64 [R1+0x20], R228 ;  /* 0x000020e401007387 */ /* 0x000fe80000100a00 */
[----:B------:R0:W-:Y:S04]  /*4a20*/  STL.64 [R1+0x28], R230 ;  /* 0x000028e601007387 */ /* 0x0001e80000100a00 */
[----:B------:R1:W-:Y:S04]  /*4a30*/  STL.64 [R1+0x30], R232 ;  /* 0x000030e801007387 */ /* 0x0003e80000100a00 */
[----:B------:R-:W-:Y:S04]  /*4a40*/  STL.64 [R1+0x38], R234 ;  /* 0x000038ea01007387 */ /* 0x000fe80000100a00 */
[----:B0-----:R-:W2:Y:S04]  /*4a50*/  LDL.LU.64 R230, [R1+0x430] ;  /* 0x0004300001e67983 */ /* 0x001ea80000300a00 */
[----:B------:R-:W2:Y:S01]  /*4a60*/  LDL.LU.64 R228, [R1+0x428] ;  /* 0x0004280001e47983 */ /* 0x000ea20000300a00 */
[----:B------:R-:W-:Y:S01]  /*4a70*/  UIADD3 UR12, UR5, 0x82, URZ ;  /* 0x00000082050c7890 */ /* 0x000fe2000fffe03f */
[----:B------:R-:W-:Y:S01]  /*4a80*/  UMOV UR16, UR8 ;  /* 0x0000000800107c82 */ /* 0x000fe20008000000 */
[----:B------:R-:W-:Y:S01]  /*4a90*/  UMOV UR17, UR9 ;  /* 0x0000000900117c82 */ /* 0x000fe20008000000 */
[----:B------:R-:W-:-:S04]  /*4aa0*/  UMOV UR19, 0x80000020 ;  /* 0x8000002000137882 */ /* 0x000fc80000000000 */
[----:B------:R-:W-:Y:S01]  /*4ab0*/  UMOV UR18, UR12 ;  /* 0x0000000c00127c82 */ /* 0x000fe20008000000 */
[----:B------:R-:W-:Y:S01]  /*4ac0*/  UIADD3 UR58, UR5, 0xc2, URZ ;  /* 0x000000c2053a7890 */ /* 0x000fe2000fffe03f */
[----:B------:R-:W-:Y:S01]  /*4ad0*/  UMOV UR56, UR8 ;  /* 0x0000000800387c82 */ /* 0x000fe20008000000 */
[----:B------:R-:W-:Y:S01]  /*4ae0*/  UMOV UR57, UR9 ;  /* 0x0000000900397c82 */ /* 0x000fe20008000000 */
[----:B------:R-:W-:Y:S01]  /*4af0*/  UMOV UR59, 0x80000020 ;  /* 0x80000020003b7882 */ /* 0x000fe20000000000 */
        /* <DEDUP_REMOVED lines=12> */
[----:B--2---:R-:W-:-:S06]  /*4bc0*/  WARPGROUP.ARRIVE ;  /* 0x00000000000079c5 */ /* 0x004fcc0000000000 */
[----:B------:R-:W-:Y:S03]  /*4bd0*/  QGMMA.64x16x32.F32.E4M3.E4M3 R224, gdesc[UR16], R224, gsb0 ;  /* 0x0020000010e079f3 */ /* 0x000fe600080008e0 */
[----:B------:R-:W-:Y:S02]  /*4be0*/  WARPGROUP.DEPBAR.LE gsb0, 0x0 ;  /* 0x00008000000079c5 */ /* 0x000fe40000010000 */
[----:B----4-:R-:W-:-:S06]  /*4bf0*/  WARPGROUP.ARRIVE ;  /* 0x00000000000079c5 */ /* 0x010fcc0000000000 */
[----:B------:R-:W-:Y:S03]  /*4c00*/  QGMMA.64x16x32.F32.E4M3.E4M3 R208, gdesc[UR56], R208, gsb0 ;  /* 0x0020000038d079f3 */ /* 0x000fe600080008d0 */
[----:B------:R-:W-:Y:S02]  /*4c10*/  WARPGROUP.DEPBAR.LE gsb0, 0x0 ;  /* 0x00008000000079c5 */ /* 0x000fe40000010000 */
[----:B---3--:R-:W-:-:S06]  /*4c20*/  WARPGROUP.ARRIVE ;  /* 0x00000000000079c5 */ /* 0x008fcc0000000000 */
[----:B------:R-:W-:Y:S03]  /*4c30*/  QGMMA.64x16x32.F32.E4M3.E4M3 R192, gdesc[UR52], R192, gsb0 ;  /* 0x0020000034c079f3 */ /* 0x000fe600080008c0 */
[----:B------:R-:W-:Y:S02]  /*4c40*/  WARPGROUP.DEPBAR.LE gsb0, 0x0 ;  /* 0x00008000000079c5 */ /* 0x000fe40000010000 */
[----:B------:R-:W-:-:S06]  /*4c50*/  WARPGROUP.ARRIVE ;  /* 0x00000000000079c5 */ /* 0x000fcc0000000000 */
[----:B------:R-:W-:Y:S03]  /*4c60*/  QGMMA.64x16x32.F32.E4M3.E4M3 R176, gdesc[UR48], R176, gsb0 ;  /* 0x0020000030b079f3 */ /* 0x000fe600080008b0 */
[----:B------:R-:W-:Y:S02]  /*4c70*/  WARPGROUP.DEPBAR.LE gsb0, 0x0 ;  /* 0x00008000000079c5 */ /* 0x000fe40000010000 */
[----:B------:R-:W-:-:S06]  /*4c80*/  WARPGROUP.ARRIVE ;  /* 0x00000000000079c5 */ /* 0x000fcc0000000000 */
[----:B------:R-:W-:Y:S01]  /*4c90*/  QGMMA.64x16x32.F32.E4M3.E4M3 R160, gdesc[UR44], R160, gsb0 ;  /* 0x002000002ca079f3 */ /* 0x000fe200080008a0 */
[----:B------:R-:W-:Y:S02]  /*4ca0*/  UMOV UR14, UR22 ;  /* 0x00000016000e7c82 */ /* 0x000fe40008000000 */
[----:B------:R-:W-:Y:S01]  /*4cb0*/  UMOV UR52, UR14 ;  /* 0x0000000e00347c82 */ /* 0x000fe20008000000 */
[----:B------:R-:W-:Y:S01]  /*4cc0*/  UIADD3 UR14, UR5, 0x1c2, URZ ;  /* 0x000001c2050e7890 */ /* 0x000fe2000fffe03f */
        /* <DEDUP_REMOVED lines=8> */
[----:B------:R-:W-:Y:S01]  /*4d50*/  UMOV UR15, 0x80000020 ;  /* 0x80000020000f7882 */ /* 0x000fe20000000000 */
[----:B------:R-:W-:-:S02]  /*4d60*/  WARPGROUP.DEPBAR.LE gsb0, 0x0 ;  /* 0x00008000000079c5 */ /* 0x000fc40000010000 */
[----:B------:R-:W-:-:S06]  /*4d70*/  WARPGROUP.ARRIVE ;  /* 0x00000000000079c5 */ /* 0x000fcc0000000000 */
[----:B------:R-:W-:Y:S01]  /*4d80*/  QGMMA.64x16x32.F32.E4M3.E4M3 R144, gdesc[UR12], R144, gsb0 ;  /* 0x002000000c9079f3 */ /* 0x000fe20008000890 */
[----:B------:R-:W-:Y:S01]  /*4d90*/  UIADD3 UR18, UR5, 0x202, URZ ;  /* 0x0000020205127890 */ /* 0x000fe2000fffe03f */
[----:B------:R-:W-:Y:S01]  /*4da0*/  UMOV UR16, UR8 ;  /* 0x0000000800107c82 */ /* 0x000fe20008000000 */
[----:B------:R-:W-:Y:S01]  /*4db0*/  UMOV UR17, UR9 ;  /* 0x0000000900117c82 */ /* 0x000fe20008000000 */
[----:B------:R-:W-:Y:S01]  /*4dc0*/  UMOV UR19, 0x80000020 ;  /* 0x8000002000137882 */ /* 0x000fe20000000000 */
[----:B------:R-:W-:Y:S02]  /*4dd0*/  WARPGROUP.DEPBAR.LE gsb0, 0x0 ;  /* 0x00008000000079c5 */ /* 0x000fe40000010000 */
        /* <DEDUP_REMOVED lines=42> */
[----:B------:R-:W-:Y:S01]  /*5080*/  WARPGROUP.ARRIVE ;  /* 0x00000000000079c5 */ /* 0x000fe20000000000 */
[----:B------:R-:W-:Y:S01]  /*5090*/  UIADD3 UR7, UR7, 0x202, URZ ;  /* 0x0000020207077890 */ /* 0x000fe2000fffe03f */
[----:B------:R0:W-:Y:S01]  /*50a0*/  STL.64 [R1+0x420], R230 ;  /* 0x000420e601007387 */ /* 0x0001e20000100a00 */
[----:B-1----:R-:W-:Y:S01]  /*50b0*/  IMAD.MOV.U32 R232, RZ, RZ, R7 ;  /* 0x000000ffffe87224 */ /* 0x002fe200078e0007 */
[----:B------:R-:W-:-:S02]  /*50c0*/  ULDC UR5, c[0x0][0x50c] ;  /* 0x0001430000057ab9 */ /* 0x000fc40000000800 */
[----:B------:R-:W-:Y:S01]  /*50d0*/  QGMMA.64x16x32.F32.E4M3.E4M3 R32, gdesc[UR40], R32, gsb0 ;  /* 0x00200000282079f3 */ /* 0x000fe20008000820 */
[----:B------:R-:W-:Y:S01]  /*50e0*/  UMOV UR41, 0x80000020 ;  /* 0x8000002000297882 */ /* 0x000fe20000000000 */
[----:B------:R-:W-:Y:S01]  /*50f0*/  UMOV UR40, UR7 ;  /* 0x0000000700287c82 */ /* 0x000fe20008000000 */
[----:B------:R-:W-:Y:S02]  /*5100*/  WARPGROUP.DEPBAR.LE gsb0, 0x0 ;  /* 0x00008000000079c5 */ /* 0x000fe40000010000 */
[----:B------:R-:W-:-:S06]  /*5110*/  WARPGROUP.ARRIVE ;  /* 0x00000000000079c5 */ /* 0x000fcc0000000000 */
[----:B------:R-:W-:Y:S01]  /*5120*/  QGMMA.64x16x32.F32.E4M3.E4M3 R24, gdesc[UR40], R24, gsb0 ;  /* 0x00200000281879f3 */ /* 0x000fe20008000818 */
[----:B------:R-:W-:Y:S01]  /*5130*/  UMOV UR36, UR40 ;  /* 0x0000002800247c82 */ /* 0x000fe20008000000 */
        /* <DEDUP_REMOVED lines=70> */
[----:B------:R1:W-:Y:S01]  /*55a0*/  STL.64 [R1+0x418], R228 ;  /* 0x000418e401007387 */ /* 0x0003e20000100a00 */
[----:B0-----:R-:W-:Y:S02]  /*55b0*/  IMAD.MOV.U32 R230, RZ, RZ, R17 ;  /* 0x000000ffffe67224 */ /* 0x001fe400078e0011 */
[----:B------:R-:W-:Y:S02]  /*55c0*/  IMAD.MOV.U32 R231, RZ, RZ, R16 ;  /* 0x000000ffffe77224 */ /* 0x000fe400078e0010 */
[----:B------:R-:W-:Y:S02]  /*55d0*/  IMAD.MOV.U32 R233, RZ, RZ, R6 ;  /* 0x000000ffffe97224 */ /* 0x000fe400078e0006 */
[----:B------:R-:W-:Y:S02]  /*55e0*/  IMAD.MOV.U32 R234, RZ, RZ, R5 ;  /* 0x000000ffffea7224 */ /* 0x000fe400078e0005 */
[----:B------:R-:W-:-:S02]  /*55f0*/  IMAD.MOV.U32 R235, RZ, RZ, R0 ;  /* 0x000000ffffeb7224 */ /* 0x000fc400078e0000 */
[----:B-1----:R-:W-:Y:S02]  /*5600*/  IMAD.MOV.U32 R228, RZ, RZ, R19 ;  /* 0x000000ffffe47224 */ /* 0x002fe400078e0013 */
[----:B------:R-:W-:Y:S01]  /*5610*/  IMAD.MOV.U32 R229, RZ, RZ, R18 ;  /* 0x000000ffffe57224 */ /* 0x000fe200078e0012 */
[----:B------:R-:W-:Y:S01]  /*5620*/  UMOV UR8, UR40 ;  /* 0x0000002800087c82 */ /* 0x000fe20008000000 */
[----:B------:R-:W-:Y:S01]  /*5630*/  UMOV UR9, UR41 ;  /* 0x0000002900097c82 */ /* 0x000fe20008000000 */
[----:B------:R-:W-:-:S03]  /*5640*/  WARPGROUP.DEPBAR.LE gsb0, 0x0 ;  /* 0x00008000000079c5 */ /* 0x000fc60000010000 */
[----:B------:R-:W-:-:S06]  /*5650*/  WARPGROUP.ARRIVE ;  /* 0x00000000000079c5 */ /* 0x000fcc0000000000 */
[----:B------:R-:W-:Y:S01]  /*5660*/  QGMMA.64x16x32.F32.E4M3.E4M3 R228, gdesc[UR8], R228, gsb0 ;  /* 0x0020000008e479f3 */ /* 0x000fe200080008e4 */
        /* <DEDUP_REMOVED lines=11> */
[----:B------:R-:W-:Y:S04]  /*5720*/  STL.64 [R1], R8 ;  /* 0x0000000801007387 */ /* 0x000fe80000100a00 */
[----:B------:R-:W-:Y:S04]  /*5730*/  STL.64 [R1+0x8], R10 ;  /* 0x0000080a01007387 */ /* 0x000fe80000100a00 */
[----:B------:R-:W-:Y:S01]  /*5740*/  STL.64 [R1+0x10], R12 ;  /* 0x0000100c01007387 */ /* 0x000fe20000100a00 */
[----:B------:R-:W-:-:S03]  /*5750*/  WARPGROUP.DEPBAR.LE gsb0, 0x0 ;  /* 0x00008000000079c5 */ /* 0x000fc60000010000 */
[----:B------:R-:W-:Y:S04]  /*5760*/  STL.64 [R1+0x18], R14 ;  /* 0x0000180e01007387 */ /* 0x000fe80000100a00 */
[----:B------:R-:W-:Y:S04]  /*5770*/  STL.64 [R1+0x40], R228 ;  /* 0x000040e401007387 */ /* 0x000fe80000100a00 */
[----:B------:R0:W-:Y:S04]  /*5780*/  STL.64 [R1+0x48], R230 ;  /* 0x000048e601007387 */ /* 0x0001e80000100a00 */
[----:B------:R-:W-:Y:S04]  /*5790*/  STL.64 [R1+0x50], R232 ;  /* 0x000050e801007387 */ /* 0x000fe80000100a00 */
[----:B------:R1:W-:Y:S01]  /*57a0*/  STL.64 [R1+0x58], R234 ;  /* 0x000058ea01007387 */ /* 0x0003e20000100a00 */
[----:B------:R-:W-:-:S03]  /*57b0*/  UISETP.NE.AND UP0, UPT, UR5, 0x2, UPT ;  /* 0x000000020500788c */ /* 0x000fc6000bf05270 */
[----:B0-----:R0:W5:Y:S04]  /*57c0*/  LDL.LU.64 R230, [R1+0x420] ;  /* 0x0004200001e67983 */ /* 0x0011680000300a00 */
[----:B------:R0:W5:Y:S04]  /*57d0*/  LDL.LU.64 R228, [R1+0x418] ;  /* 0x0004180001e47983 */ /* 0x0001680000300a00 */
[----:B------:R0:W-:Y:S04]  /*57e0*/  STL [R1+0x98], RZ ;  /* 0x000098ff01007387 */ /* 0x0001e80000100800 */
[----:B------:R0:W-:Y:S01]  /*57f0*/  STL [R1+0x94], RZ ;  /* 0x000094ff01007387 */ /* 0x0001e20000100800 */
[----:B------:R-:W-:-:S03]  /*5800*/  USEL UR5, URZ, 0x1, UP0 ;  /* 0x000000013f057887 */ /* 0x000fc60008000000 */
[----:B------:R0:W-:Y:S04]  /*5810*/  STL [R1+0x90], RZ ;  /* 0x000090ff01007387 */ /* 0x0001e80000100800 */
[----:B------:R0:W-:Y:S04]  /*5820*/  STL [R1+0x8c], RZ ;  /* 0x00008cff01007387 */ /* 0x0001e80000100800 */
[----:B------:R0:W-:Y:S04]  /*5830*/  STL [R1+0x88], RZ ;  /* 0x000088ff01007387 */ /* 0x0001e80000100800 */
[----:B------:R0:W-:Y:S04]  /*5840*/  STL [R1+0x84], RZ ;  /* 0x000084ff01007387 */ /* 0x0001e80000100800 */
[----:B------:R0:W-:Y:S01]  /*5850*/  STL [R1+0x80], RZ ;  /* 0x000080ff01007387 */ /* 0x0001e20000100800 */
[----:B------:R-:W-:Y:S01]  /*5860*/  ISETP.NE.AND P0, PT, RZ, UR5, PT ;  /* 0x00000005ff007c0c */ /* 0x000fe2000bf05270 */
[----:B------:R-:W-:Y:S01]  /*5870*/  IMAD.MOV.U32 R6, RZ, RZ, R13 ;  /* 0x000000ffff067224 */ /* 0x000fe200078e000d */
[----:B------:R-:W-:Y:S01]  /*5880*/  CS2R R236, SRZ ;  /* 0x0000000000ec7805 */ /* 0x000fe2000001ff00 */
[----:B------:R-:W-:Y:S01]  /*5890*/  IMAD.MOV.U32 R5, RZ, RZ, R14 ;  /* 0x000000ffff057224 */ /* 0x000fe200078e000e */
[----:B-1----:R-:W-:Y:S01]  /*58a0*/  CS2R R234, SRZ ;  /* 0x0000000000ea7805 */ /* 0x002fe2000001ff00 */
[----:B------:R-:W-:Y:S01]  /*58b0*/  IMAD.MOV.U32 R0, RZ, RZ, R15 ;  /* 0x000000ffff007224 */ /* 0x000fe200078e000f */
        /* <DEDUP_REMOVED lines=10> */
[----:B0-----:R-:W-:Y:S06]  /*5960*/  @!P0 BRA `(.L_x_18) ;  /* 0x0000001c00d88947 */ /* 0x001fec0003800000 */
[----:B------:R-:W2:Y:S04]  /*5970*/  LDL R7, [R1+0x60] ;  /* 0x0000600001077983 */ /* 0x000ea80000100800 */
[----:B------:R-:W3:Y:S04]  /*5980*/  LDL R8, [R1+0x64] ;  /* 0x0000640001087983 */ /* 0x000ee80000100800 */
[----:B------:R-:W4:Y:S04]  /*5990*/  LDL R9, [R1+0x68] ;  /* 0x0000680001097983 */ /* 0x000f280000100800 */
        /* <DEDUP_REMOVED lines=18> */
[----:B------:R0:W-:Y:S04]  /*5ac0*/  STL [R1+0x430], R27 ;  /* 0x0004301b01007387 */ /* 0x0001e80000100800 */
[----:B0-----:R-:W2:Y:S04]  /*5ad0*/  LDL R27, [R1+0x34] ;  /* 0x00003400011b7983 */ /* 0x001ea80000100800 */
[----:B------:R0:W-:Y:S04]  /*5ae0*/  STL [R1+0x42c], R28 ;  /* 0x00042c1c01007387 */ /* 0x0001e80000100800 */
[----:B0-----:R-:W3:Y:S04]  /*5af0*/  LDL R28, [R1+0x38] ;  /* 0x00003800011c7983 */ /* 0x001ee80000100800 */
[----:B------:R0:W-:Y:S04]  /*5b00*/  STL [R1+0x428], R29 ;  /* 0x0004281d01007387 */ /* 0x0001e80000100800 */
[----:B0-----:R-:W4:Y:S04]  /*5b10*/  LDL R29, [R1+0x3c] ;  /* 0x00003c00011d7983 */ /* 0x001f280000100800 */
[----:B------:R0:W-:Y:S04]  /*5b20*/  STL [R1+0x424], R30 ;  /* 0x0004241e01007387 */ /* 0x0001e80000100800 */
[----:B0-----:R-:W4:Y:S04]  /*5b30*/  LDL R30, [R1] ;  /* 0x00000000011e7983 */ /* 0x001f280000100800 */
[----:B------:R0:W-:Y:S04]  /*5b40*/  STL [R1+0x420], R31 ;  /* 0x0004201f01007387 */ /* 0x0001e80000100800 */
[----:B0-----:R-:W4:Y:S04]  /*5b50*/  LDL R31, [R1+0x4] ;  /* 0x00000400011f7983 */ /* 0x001f280000100800 */
[----:B------:R0:W-:Y:S04]  /*5b60*/  STL [R1+0x41c], R4 ;  /* 0x00041c0401007387 */ /* 0x0001e80000100800 */
[----:B0-----:R-:W4:Y:S04]  /*5b70*/  LDL R4, [R1+0x8] ;  /* 0x0000080001047983 */ /* 0x001f280000100800 */
[----:B------:R0:W-:Y:S04]  /*5b80*/  STL [R1+0x418], R2 ;  /* 0x0004180201007387 */ /* 0x0001e80000100800 */
[----:B------:R-:W4:Y:S04]  /*5b90*/  LDL R3, [R1+0x10] ;  /* 0x0000100001037983 */ /* 0x000f280000100800 */
[----:B0-----:R-:W4:Y:S01]  /*5ba0*/  LDL R2, [R1+0xc] ;  /* 0x00000c0001027983 */ /* 0x001f220000100800 */
[----:B------:R-:W-:-:S01]  /*5bb0*/  FADD R6, RZ, R6 ;  /* 0x00000006ff067221 */ /* 0x000fc20000000000 */
[----:B------:R-:W-:Y:S01]  /*5bc0*/  FADD R5, RZ, R5 ;  /* 0x00000005ff057221 */ /* 0x000fe20000000000 */
[----:B--2---:R-:W-:-:S02]  /*5bd0*/  FADD R236, RZ, R27 ;  /* 0x0000001bffec7221 */ /* 0x004fc40000000000 */
[----:B------:R-:W2:Y:S01]  /*5be0*/  LDL.LU R27, [R1+0x430] ;  /* 0x00043000011b7983 */ /* 0x000ea20000300800 */
[----:B---3--:R-:W-:-:S03]  /*5bf0*/  FADD R237, RZ, R28 ;  /* 0x0000001cffed7221 */ /* 0x008fc60000000000 */
[----:B------:R-:W3:Y:S01]  /*5c00*/  LDL.LU R28, [R1+0x42c] ;  /* 0x00042c00011c7983 */ /* 0x000ee20000300800 */
[----:B----4-:R-:W-:-:S05]  /*5c10*/  FADD R29, RZ, R29 ;  /* 0x0000001dff1d7221 */ /* 0x010fca0000000000 */
[----:B------:R0:W-:Y:S01]  /*5c20*/  STL [R1+0x80], R29 ;  /* 0x0000801d01007387 */ /* 0x0001e20000100800 */
[----:B------:R-:W-:-:S03]  /*5c30*/  FADD R30, RZ, R30 ;  /* 0x0000001eff1e7221 */ /* 0x000fc60000000000 */
[----:B0-----:R-:W4:Y:S04]  /*5c40*/  LDL.LU R29, [R1+0x428] ;  /* 0x00042800011d7983 */ /* 0x001f280000300800 */
[----:B------:R0:W-:Y:S01]  /*5c50*/  STL [R1+0x84], R30 ;  /* 0x0000841e01007387 */ /* 0x0001e20000100800 */
[----:B------:R-:W-:-:S03]  /*5c60*/  FADD R31, RZ, R31 ;  /* 0x0000001fff1f7221 */ /* 0x000fc60000000000 */
[----:B0-----:R-:W4:Y:S04]  /*5c70*/  LDL.LU R30, [R1+0x424] ;  /* 0x00042400011e7983 */ /* 0x001f280000300800 */
[----:B------:R0:W-:Y:S01]  /*5c80*/  STL [R1+0x88], R31 ;  /* 0x0000881f01007387 */ /* 0x0001e20000100800 */
[----:B------:R-:W-:-:S03]  /*5c90*/  FADD R4, RZ, R4 ;  /* 0x00000004ff047221 */ /* 0x000fc60000000000 */
[----:B0-----:R-:W4:Y:S04]  /*5ca0*/  LDL.LU R31, [R1+0x420] ;  /* 0x00042000011f7983 */ /* 0x001f280000300800 */
[----:B------:R0:W-:Y:S01]  /*5cb0*/  STL [R1+0x8c], R4 ;  /* 0x00008c0401007387 */ /* 0x0001e20000100800 */
[----:B------:R-:W-:-:S01]  /*5cc0*/  FADD R3, RZ, R3 ;  /* 0x00000003ff037221 */ /* 0x000fc20000000000 */
[----:B------:R-:W-:Y:S02]  /*5cd0*/  FADD R2, RZ, R2 ;  /* 0x00000002ff027221 */ /* 0x000fe40000000000 */
[----:B0-----:R0:W5:Y:S04]  /*5ce0*/  LDL.LU R4, [R1+0x41c] ;  /* 0x00041c0001047983 */ /* 0x0011680000300800 */
[----:B------:R1:W-:Y:S04]  /*5cf0*/  STL [R1+0x90], R2 ;  /* 0x0000900201007387 */ /* 0x0003e80000100800 */
[----:B-1----:R0:W5:Y:S04]  /*5d00*/  LDL.LU R2, [R1+0x418] ;  /* 0x0004180001027983 */ /* 0x0021680000300800 */
[----:B------:R1:W-:Y:S04]  /*5d10*/  STL [R1+0x94], R3 ;  /* 0x0000940301007387 */ /* 0x0003e80000100800 */
[----:B------:R-:W-:Y:S01]  /*5d20*/  STL [R1+0x98], R6 ;  /* 0x0000980601007387 */ /* 0x000fe20000100800 */
[----:B-1----:R-:W-:-:S01]  /*5d30*/  FADD R3, RZ, R0 ;  /* 0x00000000ff037221 */ /* 0x002fc20000000000 */
[----:B------:R-:W-:-:S02]  /*5d40*/  FADD R0, RZ, R224 ;  /* 0x000000e0ff007221 */ /* 0x000fc40000000000 */
[----:B------:R1:W-:Y:S04]  /*5d50*/  STL [R1+0x9c], R5 ;  /* 0x00009c0501007387 */ /* 0x0003e80000100800 */
[----:B------:R0:W-:Y:S04]  /*5d60*/  STL [R1+0xa0], R3 ;  /* 0x0000a00301007387 */ /* 0x0001e80000100800 */
[----:B------:R0:W-:Y:S01]  /*5d70*/  STL [R1+0xa4], R0 ;  /* 0x0000a40001007387 */ /* 0x0001e20000100800 */
[----:B-1----:R-:W-:-:S01]  /*5d80*/  FADD R5, RZ, R225 ;  /* 0x000000e1ff057221 */ /* 0x002fc20000000000 */
[----:B0-----:R-:W-:-:S04]  /*5d90*/  FADD R3, RZ, R226 ;  /* 0x000000e2ff037221 */ /* 0x001fc80000000000 */
[----:B------:R0:W-:Y:S01]  /*5da0*/  STL [R1+0xa8], R5 ;  /* 0x0000a80501007387 */ /* 0x0001e20000100800 */
[----:B------:R-:W-:-:S03]  /*5db0*/  FADD R0, RZ, R227 ;  /* 0x000000e3ff007221 */ /* 0x000fc60000000000 */
[----:B------:R1:W-:Y:S04]  /*5dc0*/  STL [R1+0xac], R3 ;  /* 0x0000ac0301007387 */ /* 0x0003e80000100800 */
[----:B------:R1:W-:Y:S01]  /*5dd0*/  STL [R1+0xb0], R0 ;  /* 0x0000b00001007387 */ /* 0x0003e20000100800 */
[----:B0----5:R-:W-:-:S01]  /*5de0*/  FADD R5, RZ, R228 ;  /* 0x000000e4ff057221 */ /* 0x021fc20000000000 */
[----:B-1----:R-:W-:-:S04]  /*5df0*/  FADD R3, RZ, R229 ;  /* 0x000000e5ff037221 */ /* 0x002fc80000000000 */
[----:B------:R0:W-:Y:S01]  /*5e00*/  STL [R1+0xb4], R5 ;  /* 0x0000b40501007387 */ /* 0x0001e20000100800 */
[----:B------:R-:W-:-:S03]  /*5e10*/  FADD R0, RZ, R230 ;  /* 0x000000e6ff007221 */ /* 0x000fc60000000000 */
[----:B------:R1:W-:Y:S04]  /*5e20*/  STL [R1+0xb8], R3 ;  /* 0x0000b80301007387 */ /* 0x0003e80000100800 */
[----:B------:R1:W-:Y:S01]  /*5e30*/  STL [R1+0xbc], R0 ;  /* 0x0000bc0001007387 */ /* 0x0003e20000100800 */
[----:B0-----:R-:W-:-:S01]  /*5e40*/  FADD R5, RZ, R231 ;  /* 0x000000e7ff057221 */ /* 0x001fc20000000000 */
        /* <DEDUP_REMOVED lines=50> */
[----:B--2---:R-:W-:-:S03]  /*6170*/  FADD R0, RZ, R193 ;  /* 0x000000c1ff007221 */ /* 0x004fc60000000000 */
        /* <DEDUP_REMOVED lines=341> */
[----:B---3--:R-:W-:-:S03]  /*76d0*/  FADD R0, RZ, R28 ;  /* 0x0000001cff007221 */ /* 0x008fc60000000000 */
[----:B------:R0:W-:Y:S04]  /*76e0*/  STL [R1+0x3d0], R3 ;  /* 0x0003d00301007387 */ /* 0x0001e80000100800 */
[----:B------:R1:W-:Y:S01]  /*76f0*/  STL [R1+0x3d4], R0 ;  /* 0x0003d40001007387 */ /* 0x0003e20000100800 */
[----:B----4-:R-:W-:-:S01]  /*7700*/  FADD R5, RZ, R29 ;  /* 0x0000001dff057221 */ /* 0x010fc20000000000 */
[----:B0-----:R-:W-:-:S04]  /*7710*/  FADD R3, RZ, R30 ;  /* 0x0000001eff037221 */ /* 0x001fc80000000000 */
[----:B------:R-:W-:Y:S01]  /*7720*/  STL [R1+0x3d8], R5 ;  /* 0x0003d80501007387 */ /* 0x000fe20000100800 */
[----:B-1----:R-:W-:-:S03]  /*7730*/  FADD R0, RZ, R31 ;  /* 0x0000001fff007221 */ /* 0x002fc60000000000 */
[----:B------:R0:W-:Y:S04]  /*7740*/  STL [R1+0x3dc], R3 ;  /* 0x0003dc0301007387 */ /* 0x0001e80000100800 */
[----:B------:R1:W-:Y:S01]  /*7750*/  STL [R1+0x3e0], R0 ;  /* 0x0003e00001007387 */ /* 0x0003e20000100800 */
[----:B------:R-:W-:Y:S01]  /*7760*/  UMOV UR7, URZ ;  /* 0x0000003f00077c82 */ /* 0x000fe20008000000 */
[----:B------:R-:W-:Y:S01]  /*7770*/  FADD R7, RZ, R7 ;  /* 0x00000007ff077221 */ /* 0x000fe20000000000 */
[----:B------:R-:W-:-:S01]  /*7780*/  FADD R8, RZ, R8 ;  /* 0x00000008ff087221 */ /* 0x000fc20000000000 */
        /* <DEDUP_REMOVED lines=19> */
[----:B01----:R-:W-:-:S07]  /*78c0*/  IMAD.U32 R3, RZ, RZ, UR7 ;  /* 0x00000007ff037e24 */ /* 0x003fce000f8e00ff */
.L_x_18:
[----:B------:R-:W2:Y:S01]  /*78d0*/  LDL R0, [R1+0x404] ;  /* 0x0004040001007983 */ /* 0x000ea20000100800 */
[----:B------:R-:W-:-:S13]  /*78e0*/  R2UR UR7, R4 ;  /* 0x00000000040772ca */ /* 0x000fda00000e0000 */
[----:B------:R-:W-:-:S04]  /*78f0*/  UIADD3 UR7, UR7, 0x1, URZ ;  /* 0x0000000107077890 */ /* 0x000fc8000fffe03f */
[----:B------:R-:W-:-:S04]  /*7900*/  UISETP.NE.AND UP0, UPT, UR7, 0x7, UPT ;  /* 0x000000070700788c */ /* 0x000fc8000bf05270 */
[----:B------:R-:W-:Y:S01]  /*7910*/  USEL UR8, URZ, 0x1, UP0 ;  /* 0x000000013f087887 */ /* 0x000fe20008000000 */
[----:B--2---:R-:W-:-:S13]  /*7920*/  R2UR UR9, R0 ;  /* 0x00000000000972ca */ /* 0x004fda00000e0000 */
[----:B------:R-:W-:Y:S02]  /*7930*/  ULOP3.LUT UR8, UR9, UR8, URZ, 0x3c, !UPT ;  /* 0x0000000809087292 */ /* 0x000fe4000f8e3c3f */
[----:B------:R-:W-:-:S03]  /*7940*/  USEL UR9, UR7, URZ, UP0 ;  /* 0x0000003f07097287 */ /* 0x000fc60008000000 */
[----:B------:R-:W-:Y:S01]  /*7950*/  UMOV UR7, 0x1 ;  /* 0x0000000100077882 */ /* 0x000fe20000000000 */
[----:B------:R-:W-:Y:S02]  /*7960*/  IMAD.U32 R4, RZ, RZ, UR8 ;  /* 0x00000008ff047e24 */ /* 0x000fe4000f8e00ff */
[----:B------:R-:W-:-:S07]  /*7970*/  IMAD.U32 R0, RZ, RZ, UR9 ;  /* 0x00000009ff007e24 */ /* 0x000fce000f8e00ff */
.L_x_13:
[----:B------:R-:W2:Y:S02]  /*7980*/  LDL R5, [R1+0x414] ;  /* 0x0004140001057983 */ /* 0x000ea40000100800 */
[----:B--2---:R-:W-:-:S13]  /*7990*/  R2UR UR9, R5 ;  /* 0x00000000050972ca */ /* 0x004fda00000e0000 */
[----:B------:R-:W-:-:S04]  /*79a0*/  UISETP.LT.AND UP0, UPT, UR9, 0x1, UPT ;  /* 0x000000010900788c */ /* 0x000fc8000bf01270 */
[----:B------:R-:W-:-:S04]  /*79b0*/  USEL UR8, UR9, 0x1, UP0 ;  /* 0x0000000109087887 */ /* 0x000fc80008000000 */
[----:B------:R-:W-:-:S04]  /*79c0*/  UIADD3 UR8, UR9, -UR8, URZ ;  /* 0x8000000809087290 */ /* 0x000fc8000fffe03f */
[----:B------:R-:W-:-:S06]  /*79d0*/  UISETP.GE.AND UP0, UPT, UR8, 0x1, UPT ;  /* 0x000000010800788c */ /* 0x000fcc000bf06270 */
[----:B------:R-:W-:-:S13]  /*79e0*/  PLOP3.LUT P0, PT, PT, PT, UP0, 0x80, 0x0 ;  /* 0x000000000000781c */ /* 0x000fda0003f0f008 */
[----:B------:R-:W-:Y:S05]  /*79f0*/  @!P0 BRA `(.L_x_19) ;  /* 0x0000005800308947 */ /* 0x000fea0003800000 */
[----:B------:R-:W2:Y:S01]  /*7a00*/  LDL R5, [R1+0x400] ;  /* 0x0004000001057983 */ /* 0x000ea20000100800 */
[----:B------:R-:W-:-:S05]  /*7a10*/  IMAD.U32 R2, RZ, RZ, UR8 ;  /* 0x00000008ff027e24 */ /* 0x000fca000f8e00ff */
[----:B------:R0:W-:Y:S01]  /*7a20*/  STL [R1+0x3e4], R2 ;  /* 0x0003e40201007387 */ /* 0x0001e20000100800 */
[----:B--2---:R-:W-:-:S13]  /*7a30*/  R2UR UR8, R5 ;  /* 0x00000000050872ca */ /* 0x004fda00000e0000 */
[----:B0-----:R-:W-:-:S07]  /*7a40*/  IMAD.U32 R5, RZ, RZ, UR8 ;  /* 0x00000008ff057e24 */ /* 0x001fce000f8e00ff */
.L_x_27:
[----:B------:R-:W2:Y:S02]  /*7a50*/  LDL R2, [R1+0x3f0] ;  /* 0x0003f00001027983 */ /* 0x000ea40000100800 */
[----:B--2---:R-:W-:-:S13]  /*7a60*/  R2UR UR8, R2 ;  /* 0x00000000020872ca */ /* 0x004fda00000e0000 */
[----:B------:R-:W-:-:S06]  /*7a70*/  UISETP.NE.AND UP0, UPT, UR8, 0x3, UPT ;  /* 0x000000030800788c */ /* 0x000fcc000bf05270 */
[----:B------:R-:W-:-:S13]  /*7a80*/  PLOP3.LUT P1, PT, PT, PT, UP0, 0x80, 0x0 ;  /* 0x000000000000781c */ /* 0x000fda0003f2f008 */
[----:B0-----:R-:W-:Y:S05]  /*7a90*/  @!P1 BRA `(.L_x_20) ;  /* 0x0000000000049947 */ /* 0x001fea0003800000 */
[----:B------:R-:W-:Y:S01]  /*7aa0*/  BPT.TRAP 0x1 ;  /* 0x000000040000795c */ /* 0x000fe20000300000 */
.L_x_20:
[----:B------:R-:W0:Y:S01]  /*7ab0*/  S2UR UR9, SR_CgaCtaId ;  /* 0x00000000000979c3 */ /* 0x000e220000008800 */
[----:B------:R-:W-:Y:S01]  /*7ac0*/  R2UR UR10, R0 ;  /* 0x00000000000a72ca */ /* 0x000fe200000e0000 */
[----:B------:R-:W-:Y:S01]  /*7ad0*/  UMOV UR8, 0x400 ;  /* 0x0000040000087882 */ /* 0x000fe20000000000 */
[----:B------:R-:W-:Y:S01]  /*7ae0*/  SHF.L.U32 R6, R4, 0x1f, RZ ;  /* 0x0000001f04067819 */ /* 0x000fe200000006ff */
[----:B0-----:R-:W-:-:S10]  /*7af0*/  ULEA UR11, UR9, UR8, 0x18 ;  /* 0x00000008090b7291 */ /* 0x001fd4000f8ec03f */
[----:B------:R-:W-:Y:S02]  /*7b00*/  ULEA UR8, UR10, UR11, 0x3 ;  /* 0x0000000b0a087291 */ /* 0x000fe4000f8e183f */
[----:B------:R-:W-:-:S07]  /*7b10*/  IMAD.U32 R2, RZ, RZ, UR11 ;  /* 0x0000000bff027e24 */ /* 0x000fce000f8e00ff */
[----:B------:R0:W1:Y:S01]  /*7b20*/  SYNCS.PHASECHK.TRANS64.TRYWAIT P0, [UR8], R6 ;  /* 0x00000006ff0075a7 */ /* 0x0000620008000148 */
[----:B------:R-:W-:Y:S05]  /*7b30*/  @!P1 BRA `(.L_x_21) ;  /* 0x0000000000049947 */ /* 0x000fea0003800000 */
[----:B------:R-:W-:Y:S01]  /*7b40*/  BPT.TRAP 0x1 ;  /* 0x000000040000795c */ /* 0x000fe20000300000 */
.L_x_21:
[----:B-1----:R-:W-:Y:S05]  /*7b50*/  @P0 BRA `(.L_x_22) ;  /* 0x0000000000080947 */ /* 0x002fea0003800000 */
[----:B------:R-:W1:Y:S02]  /*7b60*/  SYNCS.PHASECHK.TRANS64.TRYWAIT P0, [UR8], R6 ;  /* 0x00000006ff0075a7 */ /* 0x000e640008000148 */
[----:B-1----:R-:W-:Y:S05]  /*7b70*/  @!P0 BRA `(.L_x_23) ;  /* 0x000001cc002c8947 */ /* 0x002fea0003800000 */
.L_x_22:
[----:B0-----:R-:W2:Y:S01]  /*7b80*/  LDL R6, [R1+0x3ec] ;  /* 0x0003ec0001067983 */ /* 0x001ea20000100800 */
[----:B------:R-:W-:-:S03]  /*7b90*/  R2UR UR8, R2 ;  /* 0x00000000020872ca */ /* 0x000fc600000e0000 */
[----:B------:R-:W-:Y:S04]  /*7ba0*/  STL.64 [R1+0x4f8], R222 ;  /* 0x0004f8de01007387 */ /* 0x000fe80000100a00 */
[----:B------:R-:W-:Y:S04]  /*7bb0*/  STL.64 [R1+0x4f0], R220 ;  /* 0x0004f0dc01007387 */ /* 0x000fe80000100a00 */
[----:B------:R-:W-:Y:S04]  /*7bc0*/  STL.64 [R1+0x4e8], R218 ;  /* 0x0004e8da01007387 */ /* 0x000fe80000100a00 */
[----:B------:R0:W-:Y:S04]  /*7bd0*/  STL.64 [R1+0x4e0], R216 ;  /* 0x0004e0d801007387 */ /* 0x0001e80000100a00 */
[----:B------:R-:W-:Y:S04]  /*7be0*/  STL [R1+0x478], R21 ;  /* 0x0004781501007387 */ /* 0x000fe80000100800 */
        /* <DEDUP_REMOVED lines=8> */
[----:B------:R-:W-:Y:S04]  /*7c70*/  STL.64 [R1+0x430], R14 ;  /* 0x0004300e01007387 */ /* 0x000fe80000100a00 */
[----:B------:R-:W-:Y:S04]  /*7c80*/  STL.64 [R1+0x428], R12 ;  /* 0x0004280c01007387 */ /* 0x000fe80000100a00 */
[----:B------:R-:W-:Y:S04]  /*7c90*/  STL.64 [R1+0x420], R10 ;  /* 0x0004200a01007387 */ /* 0x000fe80000100a00 */
[----:B------:R1:W-:Y:S04]  /*7ca0*/  STL.64 [R1+0x418], R8 ;  /* 0x0004180801007387 */ /* 0x0003e80000100a00 */
[----:B0-----:R-:W3:Y:S04]  /*7cb0*/  LDL.LU.64 R216, [R1+0x20] ;  /* 0x0000200001d87983 */ /* 0x001ee80000300a00 */
[----:B------:R-:W3:Y:S04]  /*7cc0*/  LDL.LU.64 R218, [R1+0x28] ;  /* 0x0000280001da7983 */ /* 0x000ee80000300a00 */
[----:B------:R-:W3:Y:S04]  /*7cd0*/  LDL.LU.64 R220, [R1+0x30] ;  /* 0x0000300001dc7983 */ /* 0x000ee80000300a00 */
[----:B------:R-:W3:Y:S04]  /*7ce0*/  LDL.LU.64 R222, [R1+0x38] ;  /* 0x0000380001de7983 */ /* 0x000ee80000300a00 */
[----:B-1----:R-:W4:Y:S04]  /*7cf0*/  LDL.LU.64 R8, [R1+0x40] ;  /* 0x0000400001087983 */ /* 0x002f280000300a00 */
[----:B------:R-:W4:Y:S04]  /*7d00*/  LDL.LU.64 R10, [R1+0x48] ;  /* 0x00004800010a7983 */ /* 0x000f280000300a00 */
[----:B------:R-:W3:Y:S04]  /*7d10*/  LDL.LU.64 R12, [R1+0x50] ;  /* 0x00005000010c7983 */ /* 0x000ee80000300a00 */
[----:B------:R-:W4:Y:S01]  /*7d20*/  LDL.LU.64 R14, [R1+0x58] ;  /* 0x00005800010e7983 */ /* 0x000f220000300a00 */
[----:B------:R-:W-:Y:S01]  /*7d30*/  UIADD3 UR8, UR8, 0x1c180, URZ ;  /* 0x0001c18008087890 */ /* 0x000fe2000fffe03f */
[----:B-----5:R-:W-:Y:S01]  /*7d40*/  R2UR UR9, R0 ;  /* 0x00000000000972ca */ /* 0x020fe200000e0000 */
[----:B------:R-:W-:-:S02]  /*7d50*/  UISETP.NE.AND UP0, UPT, UR5, URZ, UPT ;  /* 0x0000003f0500728c */ /* 0x000fc4000bf05270 */
[----:B------:R-:W-:Y:S01]  /*7d60*/  USHF.R.U32.HI UR8, URZ, 0x4, UR8 ;  /* 0x000000043f087899 */ /* 0x000fe20008011608 */
[----:B------:R-:W-:Y:S01]  /*7d70*/  UMOV UR11, 0x80000020 ;  /* 0x80000020000b7882 */ /* 0x000fe20000000000 */
[----:B------:R-:W-:Y:S01]  /*7d80*/  UMOV UR19, 0x80000020 ;  /* 0x8000002000137882 */ /* 0x000fe20000000000 */
[----:B------:R-:W-:Y:S01]  /*7d90*/  UMOV UR23, 0x80000020 ;  /* 0x8000002000177882 */ /* 0x000fe20000000000 */
[----:B--2---:R-:W-:Y:S01]  /*7da0*/  R2UR UR10, R6 ;  /* 0x00000000060a72ca */ /* 0x004fe200000e0000 */
[----:B----4-:R-:W-:Y:S04]  /*7db0*/  STL.64 [R1+0x4d8], R14 ;  /* 0x0004d80e01007387 */ /* 0x010fe80000100a00 */
[----:B---3--:R0:W-:Y:S04]  /*7dc0*/  STL.64 [R1+0x4d0], R12 ;  /* 0x0004d00c01007387 */ /* 0x0081e80000100a00 */
[----:B0-----:R-:W2:Y:S04]  /*7dd0*/  LDL.LU.64 R12, [R1+0x60] ;  /* 0x00006000010c7983 */ /* 0x001ea80000300a00 */
[----:B------:R-:W2:Y:S04]  /*7de0*/  LDL.LU.64 R14, [R1+0x68] ;  /* 0x00006800010e7983 */ /* 0x000ea80000300a00 */
[----:B------:R-:W2:Y:S04]  /*7df0*/  LDL.LU.64 R16, [R1+0x70] ;  /* 0x0000700001107983 */ /* 0x000ea80000300a00 */
[----:B------:R-:W2:Y:S01]  /*7e00*/  LDL.LU.64 R18, [R1+0x78] ;  /* 0x0000780001127983 */ /* 0x000ea20000300a00 */
[----:B------:R-:W-:-:S02]  /*7e10*/  ULOP3.LUT UR8, UR8, 0x3fff, URZ, 0xc0, !UPT ;  /* 0x00003fff08087892 */ /* 0x000fc4000f8ec03f */
[----:B------:R-:W-:Y:S02]  /*7e20*/  USEL UR7, UR7, URZ, !UP0 ;  /* 0x0000003f07077287 */ /* 0x000fe4000c000000 */
[----:B------:R-:W-:Y:S02]  /*7e30*/  ULOP3.LUT UR5, UR10, 0x10000, URZ, 0xfc, !UPT ;  /* 0x000100000a057892 */ /* 0x000fe4000f8efc3f */
[----:B------:R-:W-:Y:S02]  /*7e40*/  ULOP3.LUT UR8, UR8, 0x10000, URZ, 0xfc, !UPT ;  /* 0x0001000008087892 */ /* 0x000fe4000f8efc3f */
[----:B------:R-:W-:Y:S02]  /*7e50*/  UISETP.NE.U32.AND UP0, UPT, UR7, URZ, UPT ;  /* 0x0000003f0700728c */ /* 0x000fe4000bf05070 */
[----:B------:R-:W-:Y:S02]  /*7e60*/  ULEA UR14, UR9, UR5, 0xa ;  /* 0x00000005090e7291 */ /* 0x000fe4000f8e503f */
[----:B------:R-:W-:-:S03]  /*7e70*/  UIMAD UR5, UR9, 0x3c0, UR8 ;  /* 0x000003c0090578a4 */ /* 0x000fc6000f8e0208 */
[----:B------:R-:W-:Y:S02]  /*7e80*/  UMOV UR9, 0x80000020 ;  /* 0x8000002000097882 */ /* 0x000fe40000000000 */
[----:B------:R-:W-:Y:S02]  /*7e90*/  UMOV UR8, UR14 ;  /* 0x0000000e00087c82 */ /* 0x000fe40008000000 */
[----:B------:R-:W-:Y:S01]  /*7ea0*/  UMOV UR10, UR5 ;  /* 0x00000005000a7c82 */ /* 0x000fe20008000000 */
[----:B------:R-:W-:Y:S01]  /*7eb0*/  UIADD3 UR12, UR5, 0x40, URZ ;  /* 0x00000040050c7890 */ /* 0x000fe2000fffe03f */
[----:B------:R-:W-:Y:S01]  /*7ec0*/  UMOV UR16, UR8 ;  /* 0x0000000800107c82 */ /* 0x000fe20008000000 */
[----:B------:R-:W-:-:S05]  /*7ed0*/  UMOV UR17, UR9 ;  /* 0x0000000900117c82 */ /* 0x000fca0008000000 */
[----:B------:R-:W-:Y:S01]  /*7ee0*/  UMOV UR18, UR12 ;  /* 0x0000000c00127c82 */ /* 0x000fe20008000000 */
[----:B------:R-:W-:Y:S01]  /*7ef0*/  UIADD3 UR13, UR5, 0x80, URZ ;  /* 0x00000080050d7890 */ /* 0x000fe2000fffe03f */
[----:B------:R-:W-:Y:S01]  /*7f00*/  UMOV UR20, UR8 ;  /* 0x0000000800147c82 */ /* 0x000fe20008000000 */
[----:B------:R-:W-:-:S05]  /*7f10*/  UMOV UR21, UR9 ;  /* 0x0000000900157c82 */ /* 0x000fca0008000000 */
        /* <DEDUP_REMOVED lines=10> */
[----:B------:R-:W-:Y:S03]  /*7fc0*/  QGMMA.64x16x32.F32.E4M3.E4M3 R12, gdesc[UR8], R12, UP0, gsb0 ;  /* 0x00200000080c79f3 */ /* 0x000fe6000b80080c */
[----:B------:R-:W-:Y:S02]  /*7fd0*/  WARPGROUP.DEPBAR.LE gsb0, 0x0 ;  /* 0x00008000000079c5 */ /* 0x000fe40000010000 */
[----:B------:R-:W-:-:S06]  /*7fe0*/  WARPGROUP.ARRIVE ;  /* 0x00000000000079c5 */ /* 0x000fcc0000000000 */
        /* <DEDUP_REMOVED lines=9> */
[----:B------:R-:W-:Y:S01]  /*8080*/  QGMMA.64x16x32.F32.E4M3.E4M3 R192, gdesc[UR28], R192, UP0, gsb0 ;  /* 0x002000001cc079f3 */ /* 0x000fe2000b8008c0 */
[----:B------:R-:W-:Y:S01]  /*8090*/  UIADD3 UR38, UR5, 0x140, URZ ;  /* 0x0000014005267890 */ /* 0x000fe2000fffe03f */
[----:B------:R-:W-:Y:S01]  /*80a0*/  UMOV UR36, UR8 ;  /* 0x0000000800247c82 */ /* 0x000fe20008000000 */
[----:B------:R-:W-:Y:S01]  /*80b0*/  UMOV UR37, UR9 ;  /* 0x0000000900257c82 */ /* 0x000fe20008000000 */
[----:B------:R-:W-:Y:S01]  /*80c0*/  UMOV UR39, 0x80000020 ;  /* 0x8000002000277882 */ /* 0x000fe20000000000 */
[----:B------:R-:W-:Y:S02]  /*80d0*/  WARPGROUP.DEPBAR.LE gsb0, 0x0 ;  /* 0x00008000000079c5 */ /* 0x000fe40000010000 */
[----:B------:R-:W-:-:S06]  /*80e0*/  WARPGROUP.ARRIVE ;  /* 0x00000000000079c5 */ /* 0x000fcc0000000000 */
[----:B------:R-:W-:Y:S01]  /*80f0*/  QGMMA.64x16x32.F32.E4M3.E4M3 R176, gdesc[UR36], R176, UP0, gsb0 ;  /* 0x0020000024b079f3 */ /* 0x000fe2000b8008b0 */
[----:B------:R-:W-:Y:S02]  /*8100*/  UIADD3 UR7, UR14, 0x200, URZ ;  /* 0x000002000e077890 */ /* 0x000fe4000fffe03f */
        /* <DEDUP_REMOVED lines=19> */
[----:B------:R-:W-:Y:S01]  /*8240*/  UMOV UR16, UR18 ;  /* 0x0000001200107c82 */ /* 0x000fe20008000000 */
[----:B------:R-:W-:Y:S01]  /*8250*/  UIADD3 UR18, UR5, 0x200, URZ ;  /* 0x0000020005127890 */ /* 0x000fe2000fffe03f */
[----:B------:R-:W-:Y:S01]  /*8260*/  UMOV UR17, UR19 ;  /* 0x0000001300117c82 */ /* 0x000fe20008000000 */
[----:B------:R-:W-:Y:S01]  /*8270*/  UMOV UR36, UR16 ;  /* 0x0000001000247c82 */ /* 0x000fe20008000000 */
[----:B------:R-:W-:Y:S01]  /*8280*/  UMOV UR37, UR17 ;  /* 0x0000001100257c82 */ /* 0x000fe20008000000 */
[----:B------:R-:W-:Y:S01]  /*8290*/  UMOV UR16, UR8 ;  /* 0x0000000800107c82 */ /* 0x000fe20008000000 */
[----:B------:R-:W-:Y:S01]  /*82a0*/  UMOV UR17, UR9 ;  /* 0x0000000900117c82 */ /* 0x000fe20008000000 */
[----:B------:R-:W-:Y:S01]  /*82b0*/  UMOV UR19, 0x80000020 ;  /* 0x8000002000137882 */ /* 0x000fe20000000000 */
        /* <DEDUP_REMOVED lines=46> */
[----:B------:R-:W-:Y:S01]  /*85a0*/  UMOV UR25, 0x80000020 ;  /* 0x8000002000197882 */ /* 0x000fe20000000000 */
[----:B------:R-:W-:Y:S02]  /*85b0*/  WARPGROUP.DEPBAR.LE gsb0, 0x0 ;  /* 0x00008000000079c5 */ /* 0x000fe40000010000 */
[----:B------:R-:W-:-:S06]  /*85c0*/  WARPGROUP.ARRIVE ;  /* 0x00000000000079c5 */ /* 0x000fcc0000000000 */
[----:B------:R-:W-:Y:S01]  /*85d0*/  QGMMA.64x16x32.F32.E4M3.E4M3 R24, gdesc[UR24], R24, UP0, gsb0 ;  /* 0x00200000181879f3 */ /* 0x000fe2000b800818 */
[----:B------:R-:W-:Y:S01]  /*85e0*/  UMOV UR26, UR54 ;  /* 0x00000036001a7c82 */ /* 0x000fe20008000000 */
[----:B------:R-:W-:Y:S01]  /*85f0*/  UMOV UR27, UR55 ;  /* 0x00000037001b7c82 */ /* 0x000fe20008000000 */
        /* <DEDUP_REMOVED lines=20> */
[----:B------:R-:W-:Y:S01]  /*8740*/  UMOV UR34, UR46 ;  /* 0x0000002e00227c82 */ /* 0x000fe20008000000 */
[----:B------:R-:W-:Y:S01]  /*8750*/  UMOV UR35, UR47 ;  /* 0x0000002f00237c82 */ /* 0x000fe20008000000 */
[----:B------:R-:W-:Y:S02]  /*8760*/  WARPGROUP.DEPBAR.LE gsb0, 0x0 ;  /* 0x00008000000079c5 */ /* 0x000fe40000010000 */
[----:B------:R-:W-:-:S06]  /*8770*/  WARPGROUP.ARRIVE ;  /* 0x00000000000079c5 */ /* 0x000fcc0000000000 */
[----:B------:R-:W-:Y:S01]  /*8780*/  QGMMA.64x16x32.F32.E4M3.E4M3 R104, gdesc[UR32], R104, UP0, gsb0 ;  /* 0x00200000206879f3 */ /* 0x000fe2000b800868 */
[----:B------:R-:W-:Y:S01]  /*8790*/  UMOV UR16, UR24 ;  /* 0x0000001800107c82 */ /* 0x000fe20008000000 */
[----:B------:R-:W-:Y:S01]  /*87a0*/  UMOV UR17, UR25 ;  /* 0x0000001900117c82 */ /* 0x000fe20008000000 */
[----:B------:R0:W-:Y:S01]  /*87b0*/  STL.64 [R1+0x4c8], R10 ;  /* 0x0004c80a01007387 */ /* 0x0001e20000100a00 */
[----:B------:R-:W-:Y:S02]  /*87c0*/  WARPGROUP.DEPBAR.LE gsb0, 0x0 ;  /* 0x00008000000079c5 */ /* 0x000fe40000010000 */
[----:B------:R-:W-:-:S06]  /*87d0*/  WARPGROUP.ARRIVE ;  /* 0x00000000000079c5 */ /* 0x000fcc0000000000 */
[----:B------:R-:W-:Y:S01]  /*87e0*/  QGMMA.64x16x32.F32.E4M3.E4M3 R120, gdesc[UR16], R120, UP0, gsb0 ;  /* 0x00200000107879f3 */ /* 0x000fe2000b800878 */
[----:B------:R1:W-:Y:S01]  /*87f0*/  STL.64 [R1+0x4c0], R8 ;  /* 0x0004c00801007387 */ /* 0x0003e20000100a00 */
[----:B0-----:R-:W-:Y:S02]  /*8800*/  IMAD.MOV.U32 R11, RZ, RZ, R12 ;  /* 0x000000ffff0b7224 */ /* 0x001fe400078e000c */
[----:B------:R-:W-:Y:S02]  /*8810*/  IMAD.MOV.U32 R10, RZ, RZ, R13 ;  /* 0x000000ffff0a7224 */ /* 0x000fe400078e000d */
[----:B------:R-:W-:Y:S02]  /*8820*/  IMAD.MOV.U32 R13, RZ, RZ, R222 ;  /* 0x000000ffff0d7224 */ /* 0x000fe400078e00de */
[----:B------:R-:W-:Y:S02]  /*8830*/  IMAD.MOV.U32 R12, RZ, RZ, R223 ;  /* 0x000000ffff0c7224 */ /* 0x000fe400078e00df */
[----:B------:R-:W-:Y:S01]  /*8840*/  IMAD.MOV.U32 R7, RZ, RZ, R16 ;  /* 0x000000ffff077224 */ /* 0x000fe200078e0010 */
[----:B------:R-:W2:Y:S01]  /*8850*/  LDL.LU.64 R222, [R1+0x4f8] ;  /* 0x0004f80001de7983 */ /* 0x000ea20000300a00 */
[----:B------:R-:W-:-:S02]  /*8860*/  IMAD.MOV.U32 R6, RZ, RZ, R17 ;  /* 0x000000ffff067224 */ /* 0x000fc400078e0011 */
[----:B-1----:R-:W-:Y:S02]  /*8870*/  IMAD.MOV.U32 R9, RZ, RZ, R14 ;  /* 0x000000ffff097224 */ /* 0x002fe400078e000e */
[----:B------:R-:W-:Y:S02]  /*8880*/  IMAD.MOV.U32 R8, RZ, RZ, R15 ;  /* 0x000000ffff087224 */ /* 0x000fe400078e000f */
[----:B------:R-:W-:Y:S02]  /*8890*/  IMAD.MOV.U32 R15, RZ, RZ, R220 ;  /* 0x000000ffff0f7224 */ /* 0x000fe400078e00dc */
[----:B------:R-:W-:Y:S02]  /*88a0*/  IMAD.MOV.U32 R14, RZ, RZ, R221 ;  /* 0x000000ffff0e7224 */ /* 0x000fe400078e00dd */
[----:B------:R-:W-:Y:S01]  /*88b0*/  IMAD.MOV.U32 R5, RZ, RZ, R18 ;  /* 0x000000ffff057224 */ /* 0x000fe200078e0012 */
[----:B------:R-:W2:Y:S01]  /*88c0*/  LDL.LU.64 R220, [R1+0x4f0] ;  /* 0x0004f00001dc7983 */ /* 0x000ea20000300a00 */
[----:B------:R-:W-:-:S02]  /*88d0*/  IMAD.MOV.U32 R4, RZ, RZ, R19 ;  /* 0x000000ffff047224 */ /* 0x000fc400078e0013 */
[----:B------:R-:W-:Y:S02]  /*88e0*/  IMAD.MOV.U32 R17, RZ, RZ, R218 ;  /* 0x000000ffff117224 */ /* 0x000fe400078e00da */
[----:B------:R-:W-:Y:S02]  /*88f0*/  IMAD.MOV.U32 R16, RZ, RZ, R219 ;  /* 0x000000ffff107224 */ /* 0x000fe400078e00db */
[----:B------:R-:W-:Y:S01]  /*8900*/  IMAD.MOV.U32 R19, RZ, RZ, R216 ;  /* 0x000000ffff137224 */ /* 0x000fe200078e00d8 */
[----:B------:R-:W2:Y:S01]  /*8910*/  LDL.LU.64 R218, [R1+0x4e8] ;  /* 0x0004e80001da7983 */ /* 0x000ea20000300a00 */
[----:B------:R-:W-:-:S03]  /*8920*/  IMAD.MOV.U32 R18, RZ, RZ, R217 ;  /* 0x000000ffff127224 */ /* 0x000fc600078e00d9 */
[----:B------:R-:W2:Y:S01]  /*8930*/  LDL.LU.64 R216, [R1+0x4e0] ;  /* 0x0004e00001d87983 */ /* 0x000ea20000300a00 */
[----:B------:R-:W-:Y:S01]  /*8940*/  UMOV UR26, UR42 ;  /* 0x0000002a001a7c82 */ /* 0x000fe20008000000 */
[----:B------:R-:W-:Y:S01]  /*8950*/  UMOV UR27, UR43 ;  /* 0x0000002b001b7c82 */ /* 0x000fe20008000000 */
[----:B------:R-:W-:Y:S02]  /*8960*/  WARPGROUP.DEPBAR.LE gsb0, 0x0 ;  /* 0x00008000000079c5 */ /* 0x000fe40000010000 */
[----:B------:R-:W-:-:S06]  /*8970*/  WARPGROUP.ARRIVE ;  /* 0x00000000000079c5 */ /* 0x000fcc0000000000 */
[----:B------:R-:W-:Y:S01]  /*8980*/  QGMMA.64x16x32.F32.E4M3.E4M3 R136, gdesc[UR24], R136, UP0, gsb0 ;  /* 0x00200000188879f3 */ /* 0x000fe2000b800888 */
[----:B------:R-:W-:Y:S04]  /*8990*/  STL.64 [R1+0x498], R234 ;  /* 0x000498ea01007387 */ /* 0x000fe80000100a00 */
[----:B------:R-:W-:Y:S04]  /*89a0*/  STL.64 [R1+0x490], R232 ;  /* 0x000490e801007387 */ /* 0x000fe80000100a00 */
[----:B------:R0:W-:Y:S04]  /*89b0*/  STL.64 [R1+0x488], R230 ;  /* 0x000488e601007387 */ /* 0x0001e80000100a00 */
[----:B------:R1:W-:Y:S01]  /*89c0*/  STL.64 [R1+0x480], R228 ;  /* 0x000480e401007387 */ /* 0x0003e20000100a00 */
[----:B0-----:R-:W-:-:S02]  /*89d0*/  IMAD.MOV.U32 R230, RZ, RZ, R17 ;  /* 0x000000ffffe67224 */ /* 0x001fc400078e0011 */
[----:B------:R-:W-:Y:S02]  /*89e0*/  IMAD.MOV.U32 R231, RZ, RZ, R16 ;  /* 0x000000ffffe77224 */ /* 0x000fe400078e0010 */
[----:B-1----:R-:W-:Y:S02]  /*89f0*/  IMAD.MOV.U32 R228, RZ, RZ, R19 ;  /* 0x000000ffffe47224 */ /* 0x002fe400078e0013 */
[----:B------:R-:W-:Y:S01]  /*8a00*/  IMAD.MOV.U32 R229, RZ, RZ, R18 ;  /* 0x000000ffffe57224 */ /* 0x000fe200078e0012 */
[----:B------:R-:W-:Y:S04]  /*8a10*/  STL.64 [R1+0x4b8], R230 ;  /* 0x0004b8e601007387 */ /* 0x000fe80000100a00 */
[----:B------:R-:W-:Y:S01]  /*8a20*/  STL.64 [R1+0x4b0], R228 ;  /* 0x0004b0e401007387 */ /* 0x000fe20000100a00 */
[----:B------:R-:W-:-:S03]  /*8a30*/  IMAD.MOV.U32 R234, RZ, RZ, R13 ;  /* 0x000000ffffea7224 */ /* 0x000fc600078e000d */
[----:B------:R0:W-:Y:S01]  /*8a40*/  STL.64 [R1+0x4a8], R226 ;  /* 0x0004a8e201007387 */ /* 0x0001e20000100a00 */
[----:B------:R-:W-:-:S03]  /*8a50*/  IMAD.MOV.U32 R235, RZ, RZ, R12 ;  /* 0x000000ffffeb7224 */ /* 0x000fc600078e000c */
[----:B------:R1:W-:Y:S01]  /*8a60*/  STL.64 [R1+0x4a0], R224 ;  /* 0x0004a0e001007387 */ /* 0x0003e20000100a00 */
[----:B------:R-:W-:Y:S02]  /*8a70*/  IMAD.MOV.U32 R232, RZ, RZ, R15 ;  /* 0x000000ffffe87224 */ /* 0x000fe400078e000f */
[----:B------:R-:W-:Y:S02]  /*8a80*/  IMAD.MOV.U32 R233, RZ, RZ, R14 ;  /* 0x000000ffffe97224 */ /* 0x000fe400078e000e */
[----:B0-----:R-:W-:Y:S02]  /*8a90*/  IMAD.MOV.U32 R226, RZ, RZ, R9 ;  /* 0x000000ffffe27224 */ /* 0x001fe400078e0009 */
[----:B------:R-:W-:Y:S02]  /*8aa0*/  IMAD.MOV.U32 R227, RZ, RZ, R8 ;  /* 0x000000ffffe37224 */ /* 0x000fe400078e0008 */
[----:B-1----:R-:W-:Y:S01]  /*8ab0*/  IMAD.MOV.U32 R224, RZ, RZ, R11 ;  /* 0x000000ffffe07224 */ /* 0x002fe200078e000b */
[----:B------:R-:W3:Y:S01]  /*8ac0*/  LDL.LU.64 R8, [R1] ;  /* 0x0000000001087983 */ /* 0x000ee20000300a00 */
[----:B------:R-:W-:-:S03]  /*8ad0*/  IMAD.MOV.U32 R225, RZ, RZ, R10 ;  /* 0x000000ffffe17224 */ /* 0x000fc600078e000a */
[----:B------:R-:W3:Y:S01]  /*8ae0*/  LDL.LU.64 R10, [R1+0x8] ;  /* 0x00000800010a7983 */ /* 0x000ee20000300a00 */
[----:B------:R-:W-:-:S03]  /*8af0*/  UIADD3 UR12, UR57, 0x2, URZ ;  /* 0x00000002390c7890 */ /* 0x000fc6000fffe03f */
[----:B------:R-:W3:Y:S04]  /*8b00*/  LDL.LU.64 R12, [R1+0x10] ;  /* 0x00001000010c7983 */ /* 0x000ee80000300a00 */
[----:B------:R-:W3:Y:S01]  /*8b10*/  LDL.LU.64 R14, [R1+0x18] ;  /* 0x00001800010e7983 */ /* 0x000ee20000300a00 */
[----:B------:R-:W-:Y:S02]  /*8b20*/  WARPGROUP.DEPBAR.LE gsb0, 0x0 ;  /* 0x00008000000079c5 */ /* 0x000fe40000010000 */
[----:B------:R-:W-:Y:S01]  /*8b30*/  WARPGROUP.ARRIVE ;  /* 0x00000000000079c5 */ /* 0x000fe20000000000 */
[----:B------:R-:W-:Y:S01]  /*8b40*/  UMOV UR8, UR12 ;  /* 0x0000000c00087c82 */ /* 0x000fe20008000000 */
[----:B------:R-:W-:Y:S01]  /*8b50*/  UMOV UR12, UR24 ;  /* 0x00000018000c7c82 */ /* 0x000fe20008000000 */
[----:B------:R-:W-:-:S03]  /*8b60*/  UMOV UR13, UR25 ;  /* 0x00000019000d7c82 */ /* 0x000fc60008000000 */
        /* <DEDUP_REMOVED lines=29> */
[----:B--2---:R-:W-:-:S06]  /*8d40*/  WARPGROUP.ARRIVE ;  /* 0x00000000000079c5 */ /* 0x004fcc0000000000 */
[----:B------:R-:W-:Y:S01]  /*8d50*/  QGMMA.64x16x32.F32.E4M3.E4M3 R216, gdesc[UR44], R216, UP0, gsb0 ;  /* 0x002000002cd879f3 */ /* 0x000fe2000b8008d8 */
[----:B------:R-:W-:Y:S01]  /*8d60*/  UMOV UR48, UR24 ;  /* 0x0000001800307c82 */ /* 0x000fe20008000000 */
[----:B------:R-:W-:Y:S01]  /*8d70*/  UMOV UR49, UR25 ;  /* 0x0000001900317c82 */ /* 0x000fe20008000000 */
[----:B------:R-:W-:Y:S01]  /*8d80*/  UMOV UR50, UR54 ;  /* 0x0000003600327c82 */ /* 0x000fe20008000000 */
[----:B------:R-:W-:Y:S01]  /*8d90*/  UMOV UR51, UR55 ;  /* 0x0000003700337c82 */ /* 0x000fe20008000000 */
[----:B------:R-:W-:Y:S02]  /*8da0*/  WARPGROUP.DEPBAR.LE gsb0, 0x0 ;  /* 0x00008000000079c5 */ /* 0x000fe40000010000 */
[----:B---3--:R-:W-:-:S06]  /*8db0*/  WARPGROUP.ARRIVE ;  /* 0x00000000000079c5 */ /* 0x008fcc0000000000 */
[----:B------:R-:W-:Y:S01]  /*8dc0*/  QGMMA.64x16x32.F32.E4M3.E4M3 R8, gdesc[UR48], R8, UP0, gsb0 ;  /* 0x00200000300879f3 */ /* 0x000fe2000b800808 */
[----:B------:R-:W-:Y:S02]  /*8dd0*/  IMAD.MOV.U32 R230, RZ, RZ, R5 ;  /* 0x000000ffffe67224 */ /* 0x000fe400078e0005 */
[----:B------:R-:W-:Y:S02]  /*8de0*/  IMAD.MOV.U32 R231, RZ, RZ, R4 ;  /* 0x000000ffffe77224 */ /* 0x000fe400078e0004 */
[----:B------:R-:W-:Y:S01]  /*8df0*/  IMAD.MOV.U32 R228, RZ, RZ, R7 ;  /* 0x000000ffffe47224 */ /* 0x000fe200078e0007 */
[----:B------:R-:W-:Y:S02]  /*8e00*/  WARPGROUP.DEPBAR.LE gsb0, 0x0 ;  /* 0x00008000000079c5 */ /* 0x000fe40000010000 */
[----:B------:R-:W-:Y:S02]  /*8e10*/  IMAD.MOV.U32 R5, RZ, RZ, R14 ;  /* 0x000000ffff057224 */ /* 0x000fe400078e000e */
[----:B------:R-:W-:-:S02]  /*8e20*/  IMAD.MOV.U32 R4, RZ, RZ, R15 ;  /* 0x000000ffff047224 */ /* 0x000fc400078e000f */
[----:B------:R-:W-:Y:S01]  /*8e30*/  IMAD.MOV.U32 R16, RZ, RZ, R12 ;  /* 0x000000ffff107224 */ /* 0x000fe200078e000c */
[----:B------:R-:W2:Y:S01]  /*8e40*/  LDL.LU.64 R14, [R1+0x4d8] ;  /* 0x0004d800010e7983 */ /* 0x000ea20000300a00 */
[----:B------:R-:W-:Y:S02]  /*8e50*/  IMAD.MOV.U32 R7, RZ, RZ, R13 ;  /* 0x000000ffff077224 */ /* 0x000fe400078e000d */
[----:B------:R-:W-:Y:S01]  /*8e60*/  IMAD.MOV.U32 R18, RZ, RZ, R10 ;  /* 0x000000ffff127224 */ /* 0x000fe200078e000a */
[----:B------:R-:W2:Y:S01]  /*8e70*/  LDL.LU.64 R12, [R1+0x4d0] ;  /* 0x0004d000010c7983 */ /* 0x000ea20000300a00 */
[----:B------:R-:W-:Y:S02]  /*8e80*/  IMAD.MOV.U32 R17, RZ, RZ, R11 ;  /* 0x000000ffff117224 */ /* 0x000fe400078e000b */
[----:B------:R-:W-:Y:S01]  /*8e90*/  IMAD.MOV.U32 R20, RZ, RZ, R8 ;  /* 0x000000ffff147224 */ /* 0x000fe200078e0008 */
[----:B------:R-:W2:Y:S01]  /*8ea0*/  LDL.LU.64 R10, [R1+0x4c8] ;  /* 0x0004c800010a7983 */ /* 0x000ea20000300a00 */
[----:B------:R-:W-:-:S03]  /*8eb0*/  IMAD.MOV.U32 R19, RZ, RZ, R9 ;  /* 0x000000ffff137224 */ /* 0x000fc600078e0009 */
[----:B------:R-:W2:Y:S01]  /*8ec0*/  LDL.LU.64 R8, [R1+0x4c0] ;  /* 0x0004c00001087983 */ /* 0x000ea20000300a00 */
[----:B------:R-:W-:Y:S01]  /*8ed0*/  UMOV UR52, UR24 ;  /* 0x0000001800347c82 */ /* 0x000fe20008000000 */
[----:B------:R-:W-:Y:S01]  /*8ee0*/  UMOV UR53, UR25 ;  /* 0x0000001900357c82 */ /* 0x000fe20008000000 */
[----:B------:R-:W-:Y:S01]  /*8ef0*/  UMOV UR54, UR10 ;  /* 0x0000000a00367c82 */ /* 0x000fe20008000000 */
[----:B------:R-:W-:Y:S01]  /*8f00*/  UMOV UR55, UR11 ;  /* 0x0000000b00377c82 */ /* 0x000fe20008000000 */
[----:B------:R-:W-:Y:S01]  /*8f10*/  IMAD.MOV.U32 R229, RZ, RZ, R6 ;  /* 0x000000ffffe57224 */ /* 0x000fe200078e0006 */
[----:B------:R-:W-:Y:S01]  /*8f20*/  UIADD3 UR7, UR5, 0x2, URZ ;  /* 0x0000000205077890 */ /* 0x000fe2000fffe03f */
[----:B------:R-:W-:Y:S01]  /*8f30*/  UMOV UR9, 0x80000020 ;  /* 0x8000002000097882 */ /* 0x000fe20000000000 */
[----:B------:R-:W-:-:S05]  /*8f40*/  UMOV UR11, 0x80000020 ;  /* 0x80000020000b7882 */ /* 0x000fca0000000000 */
[----:B------:R-:W-:Y:S01]  /*8f50*/  UMOV UR10, UR7 ;  /* 0x00000007000a7c82 */ /* 0x000fe20008000000 */
[----:B--2---:R-:W-:-:S06]  /*8f60*/  WARPGROUP.ARRIVE ;  /* 0x00000000000079c5 */ /* 0x004fcc0000000000 */
[----:B------:R-:W-:Y:S03]  /*8f70*/  QGMMA.64x16x32.F32.E4M3.E4M3 R8, gdesc[UR52], R8, UP0, gsb0 ;  /* 0x00200000340879f3 */ /* 0x000fe6000b800808 */
[----:B------:R-:W-:Y:S02]  /*8f80*/  WARPGROUP.DEPBAR.LE gsb0, 0x0 ;  /* 0x00008000000079c5 */ /* 0x000fe40000010000 */
[----:B------:R-:W-:-:S06]  /*8f90*/  WARPGROUP.ARRIVE ;  /* 0x00000000000079c5 */ /* 0x000fcc0000000000 */
[----:B------:R-:W-:Y:S03]  /*8fa0*/  QGMMA.64x16x32.F32.E4M3.E4M3 R224, gdesc[UR8], R224, gsb0 ;  /* 0x0020000008e079f3 */ /* 0x000fe600080008e0 */
[----:B------:R-:W-:Y:S02]  /*8fb0*/  WARPGROUP.DEPBAR.LE gsb0, 0x0 ;  /* 0x00008000000079c5 */ /* 0x000fe40000010000 */
[----:B------:R-:W-:Y:S04]  /*8fc0*/  STL.64 [R1+0x60], R224 ;  /* 0x000060e001007387 */ /* 0x000fe80000100a00 */
[----:B------:R-:W-:Y:S04]  /*8fd0*/  STL.64 [R1+0x68], R226 ;  /* 0x000068e201007387 */ /* 0x000fe80000100a00 */
[----:B------:R-:W-:Y:S04]  /*8fe0*/  STL.64 [R1+0x70], R228 ;  /* 0x000070e401007387 */ /* 0x000fe80000100a00 */
[----:B------:R0:W-:Y:S04]  /*8ff0*/  STL.64 [R1+0x78], R230 ;  /* 0x000078e601007387 */ /* 0x0001e80000100a00 */
[----:B0-----:R-:W2:Y:S04]  /*9000*/  LDL.LU.64 R230, [R1+0x4b8] ;  /* 0x0004b80001e67983 */ /* 0x001ea80000300a00 */
[----:B------:R-:W2:Y:S01]  /*9010*/  LDL.LU.64 R228, [R1+0x4b0] ;  /* 0x0004b00001e47983 */ /* 0x000ea20000300a00 */
[----:B------:R-:W-:Y:S01]  /*9020*/  UIADD3 UR14, UR5, 0x42, URZ ;  /* 0x00000042050e7890 */ /* 0x000fe2000fffe03f */
[----:B------:R-:W-:Y:S01]  /*9030*/  UMOV UR16, UR8 ;  /* 0x0000000800107c82 */ /* 0x000fe20008000000 */
[----:B------:R-:W-:Y:S01]  /*9040*/  UMOV UR17, UR9 ;  /* 0x0000000900117c82 */ /* 0x000fe20008000000 */
[----:B------:R-:W-:Y:S01]  /*9050*/  MOV R6, UR16 ;  /* 0x0000001000067c02 */ /* 0x000fe20008000f00 */
[----:B------:R-:W-:Y:S01]  /*9060*/  UMOV UR16, UR8 ;  /* 0x0000000800107c82 */ /* 0x000fe20008000000 */
[----:B------:R-:W-:Y:S01]  /*9070*/  MOV R21, UR17 ;  /* 0x0000001100157c02 */ /* 0x000fe20008000f00 */
[----:B------:R-:W-:Y:S01]  /*9080*/  UMOV UR17, UR9 ;  /* 0x0000000900117c82 */ /* 0x000fe20008000000 */
[----:B------:R-:W-:Y:S01]  /*9090*/  UMOV UR18, UR14 ;  /* 0x0000000e00127c82 */ /* 0x000fe20008000000 */
[----:B------:R-:W-:Y:S01]  /*90a0*/  UMOV UR19, 0x80000020 ;  /* 0x8000002000137882 */ /* 0x000fe20000000000 */
[----:B------:R-:W3:Y:S04]  /*90b0*/  LDL.LU.64 R226, [R1+0x4a8] ;  /* 0x0004a80001e27983 */ /* 0x000ee80000300a00 */
[----:B------:R-:W3:Y:S01]  /*90c0*/  LDL.LU.64 R224, [R1+0x4a0] ;  /* 0x0004a00001e07983 */ /* 0x000ee20000300a00 */
[----:B--2---:R-:W-:-:S06]  /*90d0*/  WARPGROUP.ARRIVE ;  /* 0x00000000000079c5 */ /* 0x004fcc0000000000 */
[----:B------:R-:W-:Y:S03]  /*90e0*/  QGMMA.64x16x32.F32.E4M3.E4M3 R228, gdesc[UR16], R228, gsb0 ;  /* 0x0020000010e479f3 */ /* 0x000fe600080008e4 */
[----:B------:R-:W-:Y:S02]  /*90f0*/  WARPGROUP.DEPBAR.LE gsb0, 0x0 ;  /* 0x00008000000079c5 */ /* 0x000fe40000010000 */
[----:B------:R-:W-:Y:S04]  /*9100*/  STL.64 [R1+0x20], R228 ;  /* 0x000020e401007387 */ /* 0x000fe80000100a00 */
[----:B------:R-:W-:Y:S04]  /*9110*/  STL.64 [R1+0x28], R230 ;  /* 0x000028e601007387 */ /* 0x000fe80000100a00 */
[----:B------:R-:W-:Y:S04]  /*9120*/  STL.64 [R1+0x30], R232 ;  /* 0x000030e801007387 */ /* 0x000fe80000100a00 */
[----:B------:R0:W-:Y:S04]  /*9130*/  STL.64 [R1+0x38], R234 ;  /* 0x000038ea01007387 */ /* 0x0001e80000100a00 */
[----:B0-----:R-:W2:Y:S04]  /*9140*/  LDL.LU.64 R234, [R1+0x498] ;  /* 0x0004980001ea7983 */ /* 0x001ea80000300a00 */
[----:B------:R-:W4:Y:S04]  /*9150*/  LDL.LU.64 R232, [R1+0x490] ;  /* 0x0004900001e87983 */ /* 0x000f280000300a00 */
[----:B------:R-:W3:Y:S04]  /*9160*/  LDL.LU.64 R230, [R1+0x488] ;  /* 0x0004880001e67983 */ /* 0x000ee80000300a00 */
[----:B------:R-:W3:Y:S01]  /*9170*/  LDL.LU.64 R228, [R1+0x480] ;  /* 0x0004800001e47983 */ /* 0x000ee20000300a00 */
        /* <DEDUP_REMOVED lines=8> */
[----:B------:R-:W-:-:S04]  /*9200*/  UMOV UR15, 0x80000020 ;  /* 0x80000020000f7882 */ /* 0x000fc80000000000 */
[----:B------:R-:W-:Y:S01]  /*9210*/  UMOV UR14, UR7 ;  /* 0x00000007000e7c82 */ /* 0x000fe20008000000 */
[----:B------:R-:W-:Y:S02]  /*9220*/  R2UR UR17, R21 ;  /* 0x00000000151172ca */ /* 0x000fe400000e0000 */
[----:B------:R-:W-:Y:S01]  /*9230*/  R2UR UR16, R6 ;  /* 0x00000000061072ca */ /* 0x000fe200000e0000 */
[----:B------:R-:W-:Y:S01]  /*9240*/  UMOV UR30, UR18 ;  /* 0x00000012001e7c82 */ /* 0x000fe20008000000 */
[----:B------:R-:W-:Y:S01]  /*9250*/  UIADD3 UR18, UR5, 0x102, URZ ;  /* 0x0000010205127890 */ /* 0x000fe2000fffe03f */
[----:B------:R0:W5:Y:S01]  /*9260*/  LDL.LU R21, [R1+0x478] ;  /* 0x0004780001157983 */ /* 0x0001620000300800 */
[----:B------:R-:W-:Y:S01]  /*9270*/  UMOV UR31, UR19 ;  /* 0x00000013001f7c82 */ /* 0x000fe20008000000 */
[----:B------:R-:W-:Y:S01]  /*9280*/  UMOV UR19, 0x80000020 ;  /* 0x8000002000137882 */ /* 0x000fe20000000000 */
[----:B------:R-:W-:Y:S01]  /*9290*/  UIADD3 UR22, UR5, 0x142, URZ ;  /* 0x0000014205167890 */ /* 0x000fe2000fffe03f */
[----:B------:R-:W-:Y:S01]  /*92a0*/  UMOV UR20, UR8 ;  /* 0x0000000800147c82 */ /* 0x000fe20008000000 */
[----:B------:R-:W-:Y:S01]  /*92b0*/  UMOV UR21, UR9 ;  /* 0x0000000900157c82 */ /* 0x000fe20008000000 */
[----:B------:R-:W-:Y:S01]  /*92c0*/  UMOV UR23, 0x80000020 ;  /* 0x8000002000177882 */ /* 0x000fe20000000000 */
[----:B------:R-:W-:Y:S01]  /*92d0*/  UMOV UR26, UR54 ;  /* 0x00000036001a7c82 */ /* 0x000fe20008000000 */
[----:B------:R-:W-:Y:S01]  /*92e0*/  UMOV UR27, UR55 ;  /* 0x00000037001b7c82 */ /* 0x000fe20008000000 */
[----:B------:R-:W-:Y:S01]  /*92f0*/  UMOV UR24, UR8 ;  /* 0x0000000800187c82 */ /* 0x000fe20008000000 */
[----:B------:R-:W-:Y:S01]  /*9300*/  UMOV UR25, UR9 ;  /* 0x0000000900197c82 */ /* 0x000fe20008000000 */
[----:B---3--:R-:W-:-:S06]  /*9310*/  WARPGROUP.ARRIVE ;  /* 0x00000000000079c5 */ /* 0x008fcc0000000000 */
[----:B------:R-:W-:Y:S03]  /*9320*/  QGMMA.64x16x32.F32.E4M3.E4M3 R224, gdesc[UR52], R224, gsb0 ;  /* 0x0020000034e079f3 */ /* 0x000fe600080008e0 */
[----:B------:R-:W-:Y:S02]  /*9330*/  WARPGROUP.DEPBAR.LE gsb0, 0x0 ;  /* 0x00008000000079c5 */ /* 0x000fe40000010000 */
[----:B------:R-:W-:-:S06]  /*9340*/  WARPGROUP.ARRIVE ;  /* 0x00000000000079c5 */ /* 0x000fcc0000000000 */
[----:B------:R-:W-:Y:S03]  /*9350*/  QGMMA.64x16x32.F32.E4M3.E4M3 R208, gdesc[UR12], R208, gsb0 ;  /* 0x002000000cd079f3 */ /* 0x000fe600080008d0 */
[----:B------:R-:W-:Y:S02]  /*9360*/  WARPGROUP.DEPBAR.LE gsb0, 0x0 ;  /* 0x00008000000079c5 */ /* 0x000fe40000010000 */
[----:B------:R-:W-:-:S06]  /*9370*/  WARPGROUP.ARRIVE ;  /* 0x00000000000079c5 */ /* 0x000fcc0000000000 */
[----:B------:R-:W-:Y:S03]  /*9380*/  QGMMA.64x16x32.F32.E4M3.E4M3 R192, gdesc[UR16], R192, gsb0 ;  /* 0x0020000010c079f3 */ /* 0x000fe600080008c0 */
[----:B------:R-:W-:Y:S02]  /*9390*/  WARPGROUP.DEPBAR.LE gsb0, 0x0 ;  /* 0x00008000000079c5 */ /* 0x000fe40000010000 */
[----:B------:R-:W-:-:S06]  /*93a0*/  WARPGROUP.ARRIVE ;  /* 0x00000000000079c5 */ /* 0x000fcc0000000000 */
[----:B------:R-:W-:Y:S01]  /*93b0*/  QGMMA.64x16x32.F32.E4M3.E4M3 R176, gdesc[UR20], R176, gsb0 ;  /* 0x0020000014b079f3 */ /* 0x000fe200080008b0 */
[----:B------:R-:W-:Y:S01]  /*93c0*/  UMOV UR12, UR26 ;  /* 0x0000001a000c7c82 */ /* 0x000fe20008000000 */
[----:B------:R-:W-:Y:S01]  /*93d0*/  UIADD3 UR26, UR5, 0x182, URZ ;  /* 0x00000182051a7890 */ /* 0x000fe2000fffe03f */
[----:B------:R-:W-:Y:S01]  /*93e0*/  UMOV UR13, UR27 ;  /* 0x0000001b000d7c82 */ /* 0x000fe20008000000 */
[----:B------:R-:W-:Y:S01]  /*93f0*/  UMOV UR27, 0x80000020 ;  /* 0x80000020001b7882 */ /* 0x000fe20000000000 */
[----:B------:R-:W-:Y:S02]  /*9400*/  WARPGROUP.DEPBAR.LE gsb0, 0x0 ;  /* 0x00008000000079c5 */ /* 0x000fe40000010000 */
[----:B------:R-:W-:-:S06]  /*9410*/  WARPGROUP.ARRIVE ;  /* 0x00000000000079c5 */ /* 0x000fcc0000000000 */
[----:B------:R-:W-:Y:S01]  /*9420*/  QGMMA.64x16x32.F32.E4M3.E4M3 R160, gdesc[UR24], R160, gsb0 ;  /* 0x0020000018a079f3 */ /* 0x000fe200080008a0 */
[----:B------:R-:W-:Y:S01]  /*9430*/  UMOV UR16, UR30 ;  /* 0x0000001e00107c82 */ /* 0x000fe20008000000 */
[----:B------:R-:W-:Y:S01]  /*9440*/  UIADD3 UR30, UR5, 0x1c2, URZ ;  /* 0x000001c2051e7890 */ /* 0x000fe2000fffe03f */
[----:B------:R-:W-:Y:S01]  /*9450*/  UMOV UR17, UR31 ;  /* 0x0000001f00117c82 */ /* 0x000fe20008000000 */
        /* <DEDUP_REMOVED lines=48> */
[----:B------:R-:W-:Y:S02]  /*9760*/  UIADD3 UR58, UR5, 0x382, URZ ;  /* 0x00000382053a7890 */ /* 0x000fe4000fffe03f */
[----:B------:R-:W-:Y:S01]  /*9770*/  UIADD3 UR5, UR57, 0x202, URZ ;  /* 0x0000020239057890 */ /* 0x000fe2000fffe03f */
[----:B------:R-:W-:Y:S02]  /*9780*/  UMOV UR56, UR8 ;  /* 0x0000000800387c82 */ /* 0x000fe40008000000 */
[----:B------:R-:W-:Y:S01]  /*9790*/  UMOV UR57, UR9 ;  /* 0x0000000900397c82 */ /* 0x000fe20008000000 */
[----:B------:R-:W-:Y:S01]  /*97a0*/  UMOV UR59, 0x80000020 ;  /* 0x80000020003b7882 */ /* 0x000fe20000000000 */
[----:B------:R-:W-:Y:S02]  /*97b0*/  WARPGROUP.DEPBAR.LE gsb0, 0x0 ;  /* 0x00008000000079c5 */ /* 0x000fe40000010000 */
[----:B------:R-:W-:-:S06]  /*97c0*/  WARPGROUP.ARRIVE ;  /* 0x00000000000079c5 */ /* 0x000fcc0000000000 */
[----:B------:R-:W-:Y:S01]  /*97d0*/  QGMMA.64x16x32.F32.E4M3.E4M3 R32, gdesc[UR56], R32, gsb0 ;  /* 0x00200000382079f3 */ /* 0x000fe20008000820 */
[----:B------:R-:W-:Y:S01]  /*97e0*/  UMOV UR56, UR5 ;  /* 0x0000000500387c82 */ /* 0x000fe20008000000 */
[----:B------:R-:W-:Y:S01]  /*97f0*/  UMOV UR57, 0x80000020 ;  /* 0x8000002000397882 */ /* 0x000fe20000000000 */
[----:B------:R-:W-:Y:S02]  /*9800*/  WARPGROUP.DEPBAR.LE gsb0, 0x0 ;  /* 0x00008000000079c5 */ /* 0x000fe40000010000 */
[----:B------:R-:W-:Y:S01]  /*9810*/  WARPGROUP.ARRIVE ;  /* 0x00000000000079c5 */ /* 0x000fe20000000000 */
[----:B------:R-:W-:Y:S01]  /*9820*/  UMOV UR8, UR16 ;  /* 0x0000001000087c82 */ /* 0x000fe20008000000 */
[----:B------:R-:W-:Y:S01]  /*9830*/  UMOV UR9, UR17 ;  /* 0x0000001100097c82 */ /* 0x000fe20008000000 */
[----:B--2---:R1:W-:Y:S01]  /*9840*/  STL.64 [R1+0x450], R234 ;  /* 0x000450ea01007387 */ /* 0x0043e20000100a00 */
[----:B------:R-:W-:Y:S01]  /*9850*/  R2UR UR7, R3 ;  /* 0x00000000030772ca */ /* 0x000fe200000e0000 */
[----:B------:R-:W-:Y:S01]  /*9860*/  ULDC UR5, c[0x0][0x50c] ;  /* 0x0001430000057ab9 */ /* 0x000fe20000000800 */
[----:B------:R-:W-:Y:S01]  /*9870*/  QGMMA.64x16x32.F32.E4M3.E4M3 R24, gdesc[UR56], R24, gsb0 ;  /* 0x00200000381879f3 */ /* 0x000fe20008000818 */
[----:B------:R-:W-:Y:S01]  /*9880*/  UMOV UR52, UR56 ;  /* 0x0000003800347c82 */ /* 0x000fe20008000000 */
[----:B------:R-:W-:Y:S01]  /*9890*/  UMOV UR53, UR57 ;  /* 0x0000003900357c82 */ /* 0x000fe20008000000 */
[----:B------:R-:W-:-:S02]  /*98a0*/  WARPGROUP.DEPBAR.LE gsb0, 0x0 ;  /* 0x00008000000079c5 */ /* 0x000fc40000010000 */
        /* <DEDUP_REMOVED lines=61> */
[----:B----4-:R2:W-:Y:S01]  /*9c80*/  STL.64 [R1+0x448], R232 ;  /* 0x000448e801007387 */ /* 0x0105e20000100a00 */
[----:B-1----:R-:W-:-:S03]  /*9c90*/  IMAD.MOV.U32 R234, RZ, RZ, R5 ;  /* 0x000000ffffea7224 */ /* 0x002fc600078e0005 */
[----:B------:R1:W-:Y:S01]  /*9ca0*/  STL.64 [R1+0x440], R230 ;  /* 0x000440e601007387 */ /* 0x0003e20000100a00 */
[----:B------:R-:W-:-:S03]  /*9cb0*/  IMAD.MOV.U32 R235, RZ, RZ, R4 ;  /* 0x000000ffffeb7224 */ /* 0x000fc600078e0004 */
[----:B------:R3:W-:Y:S01]  /*9cc0*/  STL.64 [R1+0x438], R228 ;  /* 0x000438e401007387 */ /* 0x0007e20000100a00 */
[----:B--2---:R-:W-:Y:S02]  /*9cd0*/  IMAD.MOV.U32 R232, RZ, RZ, R16 ;  /* 0x000000ffffe87224 */ /* 0x004fe400078e0010 */
[----:B------:R-:W-:Y:S02]  /*9ce0*/  IMAD.MOV.U32 R233, RZ, RZ, R7 ;  /* 0x000000ffffe97224 */ /* 0x000fe400078e0007 */
[----:B-1----:R-:W-:Y:S02]  /*9cf0*/  IMAD.MOV.U32 R230, RZ, RZ, R18 ;  /* 0x000000ffffe67224 */ /* 0x002fe400078e0012 */
[----:B------:R-:W-:Y:S02]  /*9d00*/  IMAD.MOV.U32 R231, RZ, RZ, R17 ;  /* 0x000000ffffe77224 */ /* 0x000fe400078e0011 */
[----:B---3--:R-:W-:Y:S02]  /*9d10*/  IMAD.MOV.U32 R228, RZ, RZ, R20 ;  /* 0x000000ffffe47224 */ /* 0x008fe400078e0014 */
[----:B------:R-:W-:Y:S01]  /*9d20*/  IMAD.MOV.U32 R229, RZ, RZ, R19 ;  /* 0x000000ffffe57224 */ /* 0x000fe200078e0013 */
[----:B------:R-:W-:Y:S01]  /*9d30*/  UMOV UR12, UR56 ;  /* 0x00000038000c7c82 */ /* 0x000fe20008000000 */
[----:B------:R-:W-:Y:S01]  /*9d40*/  UMOV UR13, UR57 ;  /* 0x00000039000d7c82 */ /* 0x000fe20008000000 */
[----:B------:R-:W-:Y:S01]  /*9d50*/  UMOV UR14, UR8 ;  /* 0x00000008000e7c82 */ /* 0x000fe20008000000 */
[----:B------:R-:W-:Y:S01]  /*9d60*/  UMOV UR15, UR9 ;  /* 0x00000009000f7c82 */ /* 0x000fe20008000000 */
[----:B------:R-:W-:-:S02]  /*9d70*/  WARPGROUP.DEPBAR.LE gsb0, 0x0 ;  /* 0x00008000000079c5 */ /* 0x000fc40000010000 */
[----:B------:R-:W-:Y:S01]  /*9d80*/  WARPGROUP.ARRIVE ;  /* 0x00000000000079c5 */ /* 0x000fe20000000000 */
[----:B------:R0:W5:Y:S01]  /*9d90*/  LDL.LU R20, [R1+0x474] ;  /* 0x0004740001147983 */ /* 0x0001620000300800 */
[----:B------:R-:W-:Y:S01]  /*9da0*/  UMOV UR8, UR56 ;  /* 0x0000003800087c82 */ /* 0x000fe20008000000 */
[----:B------:R-:W-:Y:S02]  /*9db0*/  UMOV UR9, UR57 ;  /* 0x0000003900097c82 */ /* 0x000fe40008000000 */
[----:B------:R0:W5:Y:S01]  /*9dc0*/  LDL.LU R19, [R1+0x470] ;  /* 0x0004700001137983 */ /* 0x0001620000300800 */
[----:B------:R-:W-:Y:S03]  /*9dd0*/  QGMMA.64x16x32.F32.E4M3.E4M3 R228, gdesc[UR12], R228, gsb0 ;  /* 0x002000000ce479f3 */ /* 0x000fe600080008e4 */
[----:B------:R0:W5:Y:S04]  /*9de0*/  LDL.LU R18, [R1+0x46c] ;  /* 0x00046c0001127983 */ /* 0x0001680000300800 */
[----:B------:R0:W5:Y:S04]  /*9df0*/  LDL.LU R17, [R1+0x468] ;  /* 0x0004680001117983 */ /* 0x0001680000300800 */
[----:B------:R0:W5:Y:S04]  /*9e00*/  LDL.LU R16, [R1+0x464] ;  /* 0x0004640001107983 */ /* 0x0001680000300800 */
[----:B------:R0:W5:Y:S04]  /*9e10*/  LDL.LU R7, [R1+0x460] ;  /* 0x0004600001077983 */ /* 0x0001680000300800 */
[----:B------:R0:W5:Y:S04]  /*9e20*/  LDL.LU R5, [R1+0x45c] ;  /* 0x00045c0001057983 */ /* 0x0001680000300800 */
[----:B------:R0:W5:Y:S01]  /*9e30*/  LDL.LU R4, [R1+0x458] ;  /* 0x0004580001047983 */ /* 0x0001620000300800 */
[----:B------:R-:W-:-:S02]  /*9e40*/  WARPGROUP.DEPBAR.LE gsb0, 0x0 ;  /* 0x00008000000079c5 */ /* 0x000fc40000010000 */
[----:B------:R-:W-:-:S06]  /*9e50*/  WARPGROUP.ARRIVE ;  /* 0x00000000000079c5 */ /* 0x000fcc0000000000 */
[----:B------:R-:W-:Y:S01]  /*9e60*/  QGMMA.64x16x32.F32.E4M3.E4M3 R8, gdesc[UR8], R8, gsb0 ;  /* 0x00200000080879f3 */ /* 0x000fe20008000808 */
[----:B------:R-:W-:Y:S04]  /*9e70*/  STL.64 [R1], R228 ;  /* 0x000000e401007387 */ /* 0x000fe80000100a00 */
[----:B------:R-:W-:Y:S04]  /*9e80*/  STL.64 [R1+0x8], R230 ;  /* 0x000008e601007387 */ /* 0x000fe80000100a00 */
[----:B------:R-:W-:Y:S04]  /*9e90*/  STL.64 [R1+0x10], R232 ;  /* 0x000010e801007387 */ /* 0x000fe80000100a00 */
[----:B------:R1:W-:Y:S04]  /*9ea0*/  STL.64 [R1+0x18], R234 ;  /* 0x000018ea01007387 */ /* 0x0003e80000100a00 */
[----:B-1----:R0:W5:Y:S04]  /*9eb0*/  LDL.LU.64 R234, [R1+0x450] ;  /* 0x0004500001ea7983 */ /* 0x0021680000300a00 */
[----:B------:R0:W5:Y:S04]  /*9ec0*/  LDL.LU.64 R232, [R1+0x448] ;  /* 0x0004480001e87983 */ /* 0x0001680000300a00 */
[----:B------:R0:W5:Y:S04]  /*9ed0*/  LDL.LU.64 R230, [R1+0x440] ;  /* 0x0004400001e67983 */ /* 0x0001680000300a00 */
[----:B------:R0:W5:Y:S01]  /*9ee0*/  LDL.LU.64 R228, [R1+0x438] ;  /* 0x0004380001e47983 */ /* 0x0001620000300a00 */
[----:B------:R-:W-:-:S03]  /*9ef0*/  WARPGROUP.DEPBAR.LE gsb0, 0x0 ;  /* 0x00008000000079c5 */ /* 0x000fc60000010000 */
[----:B------:R-:W-:Y:S04]  /*9f00*/  STL.64 [R1+0x40], R8 ;  /* 0x0000400801007387 */ /* 0x000fe80000100a00 */
[----:B------:R-:W-:Y:S04]  /*9f10*/  STL.64 [R1+0x48], R10 ;  /* 0x0000480a01007387 */ /* 0x000fe80000100a00 */
[----:B------:R-:W-:Y:S01]  /*9f20*/  STL.64 [R1+0x50], R12 ;  /* 0x0000500c01007387 */ /* 0x000fe20000100a00 */
[----:B------:R-:W-:-:S03]  /*9f30*/  IMAD.MOV.U32 R6, RZ, RZ, R8 ;  /* 0x000000ffff067224 */ /* 0x000fc600078e0008 */
[----:B------:R1:W-:Y:S04]  /*9f40*/  STL.64 [R1+0x58], R14 ;  /* 0x0000580e01007387 */ /* 0x0003e80000100a00 */
[----:B-1----:R0:W5:Y:S04]  /*9f50*/  LDL.LU.64 R14, [R1+0x430] ;  /* 0x00043000010e7983 */ /* 0x0021680000300a00 */
[----:B------:R0:W5:Y:S04]  /*9f60*/  LDL.LU.64 R12, [R1+0x428] ;  /* 0x00042800010c7983 */ /* 0x0001680000300a00 */
[----:B------:R0:W5:Y:S04]  /*9f70*/  LDL.LU.64 R10, [R1+0x420] ;  /* 0x00042000010a7983 */ /* 0x0001680000300a00 */
[----:B------:R0:W5:Y:S01]  /*9f80*/  LDL.LU.64 R8, [R1+0x418] ;  /* 0x0004180001087983 */ /* 0x0001620000300a00 */
[----:B------:R-:W-:-:S04]  /*9f90*/  UIADD3 UR7, UR7, 0x2, URZ ;  /* 0x0000000207077890 */ /* 0x000fc8000fffe03f */
[----:B------:R-:W-:-:S04]  /*9fa0*/  UISETP.NE.AND UP0, UPT, UR7, UR5, UPT ;  /* 0x000000050700728c */ /* 0x000fc8000bf05270 */
[----:B------:R-:W-:-:S06]  /*9fb0*/  USEL UR5, URZ, 0x1, UP0 ;  /* 0x000000013f057887 */ /* 0x000fcc0008000000 */
[----:B------:R-:W-:Y:S01]  /*9fc0*/  ISETP.NE.AND P0, PT, RZ, UR5, PT ;  /* 0x00000005ff007c0c */ /* 0x000fe2000bf05270 */
[----:B------:R-:W-:-:S12]  /*9fd0*/  IMAD.U32 R3, RZ, RZ, UR7 ;  /* 0x00000007ff037e24 */ /* 0x000fd8000f8e00ff */
[----:B0-----:R-:W-:Y:S05]  /*9fe0*/  @!P0 BRA `(.L_x_24) ;  /* 0x0000003000288947 */ /* 0x001fea0003800000 */
[----:B------:R0:W-:Y:S04]  /*9ff0*/  STL [R1+0x4a0], R49 ;  /* 0x0004a03101007387 */ /* 0x0001e80000100800 */
[----:B------:R1:W-:Y:S01]  /*a000*/  STL [R1+0x49c], R50 ;  /* 0x00049c3201007387 */ /* 0x0003e20000100800 */
[----:B0-----:R-:W-:-:S03]  /*a010*/  IMAD.MOV.U32 R49, RZ, RZ, R6 ;  /* 0x000000ffff317224 */ /* 0x001fc600078e0006 */
[----:B-1----:R-:W2:Y:S04]  /*a020*/  LDL R50, [R1+0x44] ;  /* 0x0000440001327983 */ /* 0x002ea80000100800 */
[----:B------:R0:W-:Y:S04]  /*a030*/  STL [R1+0x498], R51 ;  /* 0x0004983301007387 */ /* 0x0001e80000100800 */
[----:B0-----:R-:W3:Y:S04]  /*a040*/  LDL R51, [R1+0x48] ;  /* 0x0000480001337983 */ /* 0x001ee80000100800 */
[----:B------:R0:W-:Y:S04]  /*a050*/  STL [R1+0x494], R52 ;  /* 0x0004943401007387 */ /* 0x0001e80000100800 */
[----:B0-----:R-:W4:Y:S04]  /*a060*/  LDL R52, [R1+0x4c] ;  /* 0x00004c0001347983 */ /* 0x001f280000100800 */
        /* <DEDUP_REMOVED lines=25> */
[----:B0-----:R-:W2:Y:S04]  /*a200*/  LDL R33, [R1+0x7c] ;  /* 0x00007c0001217983 */ /* 0x001ea80000100800 */
[----:B------:R0:W-:Y:S04]  /*a210*/  STL [R1+0x45c], R34 ;  /* 0x00045c2201007387 */ /* 0x0001e80000100800 */
[----:B0-----:R-:W4:Y:S04]  /*a220*/  LDL R34, [R1] ;  /* 0x0000000001227983 */ /* 0x001f280000100800 */
[----:B------:R0:W-:Y:S04]  /*a230*/  STL [R1+0x458], R35 ;  /* 0x0004582301007387 */ /* 0x0001e80000100800 */
[----:B0-----:R-:W3:Y:S04]  /*a240*/  LDL R35, [R1+0x78] ;  /* 0x0000780001237983 */ /* 0x001ee80000100800 */
[----:B------:R0:W-:Y:S04]  /*a250*/  STL [R1+0x454], R36 ;  /* 0x0004542401007387 */ /* 0x0001e80000100800 */
[----:B0-----:R-:W4:Y:S04]  /*a260*/  LDL R36, [R1+0x4] ;  /* 0x0000040001247983 */ /* 0x001f280000100800 */
[----:B------:R-:W4:Y:S04]  /*a270*/  LDL.LU R3, [R1+0xac] ;  /* 0x0000ac0001037983 */ /* 0x000f280000300800 */
[----:B------:R-:W4:Y:S04]  /*a280*/  LDL.LU R6, [R1+0xb0] ;  /* 0x0000b00001067983 */ /* 0x000f280000300800 */
[----:B------:R0:W-:Y:S04]  /*a290*/  STL [R1+0x450], R37 ;  /* 0x0004502501007387 */ /* 0x0001e80000100800 */
[----:B0-----:R-:W4:Y:S04]  /*a2a0*/  LDL.LU R37, [R1+0xa8] ;  /* 0x0000a80001257983 */ /* 0x001f280000300800 */
[----:B------:R0:W-:Y:S04]  /*a2b0*/  STL [R1+0x44c], R38 ;  /* 0x00044c2601007387 */ /* 0x0001e80000100800 */
[----:B0-----:R-:W4:Y:S04]  /*a2c0*/  LDL.LU R38, [R1+0xa4] ;  /* 0x0000a40001267983 */ /* 0x001f280000300800 */
[----:B------:R0:W-:Y:S04]  /*a2d0*/  STL [R1+0x448], R39 ;  /* 0x0004482701007387 */ /* 0x0001e80000100800 */
[----:B0-----:R-:W4:Y:S04]  /*a2e0*/  LDL.LU R39, [R1+0xa0] ;  /* 0x0000a00001277983 */ /* 0x001f280000300800 */
        /* <DEDUP_REMOVED lines=16> */
[----:B-----5:R0:W-:Y:S04]  /*a3f0*/  STL [R1+0x424], R5 ;  /* 0x0004240501007387 */ /* 0x0201e80000100800 */
[----:B0-----:R-:W4:Y:S04]  /*a400*/  LDL R5, [R1+0x6c] ;  /* 0x00006c0001057983 */ /* 0x001f280000100800 */
[----:B------:R0:W-:Y:S04]  /*a410*/  STL [R1+0x420], R4 ;  /* 0x0004200401007387 */ /* 0x0001e80000100800 */
[----:B0-----:R-:W4:Y:S04]  /*a420*/  LDL R4, [R1+0x68] ;  /* 0x0000680001047983 */ /* 0x001f280000100800 */
[----:B------:R0:W-:Y:S04]  /*a430*/  STL [R1+0x41c], R2 ;  /* 0x00041c0201007387 */ /* 0x0001e80000100800 */
[----:B0-----:R-:W4:Y:S04]  /*a440*/  LDL R2, [R1+0x64] ;  /* 0x0000640001027983 */ /* 0x001f280000100800 */
[----:B------:R0:W-:Y:S04]  /*a450*/  STL [R1+0x418], R0 ;  /* 0x0004180001007387 */ /* 0x0001e80000100800 */
[----:B0-----:R-:W4:Y:S01]  /*a460*/  LDL R0, [R1+0x60] ;  /* 0x0000600001007983 */ /* 0x001f220000100800 */
[----:B--2---:R-:W-:-:S03]  /*a470*/  FADD R14, R33, R14 ;  /* 0x0000000e210e7221 */ /* 0x004fc60000000000 */
[----:B------:R-:W2:Y:S01]  /*a480*/  LDL.LU R33, [R1+0x80] ;  /* 0x0000800001217983 */ /* 0x000ea20000300800 */
[----:B---3--:R-:W-:-:S03]  /*a490*/  FADD R13, R35, R13 ;  /* 0x0000000d230d7221 */ /* 0x008fc60000000000 */
[----:B------:R-:W3:Y:S01]  /*a4a0*/  LDL.LU R35, [R1+0x84] ;  /* 0x0000840001237983 */ /* 0x000ee20000300800 */
[----:B----4-:R-:W-:-:S01]  /*a4b0*/  FADD R12, R29, R12 ;  /* 0x0000000c1d0c7221 */ /* 0x010fc20000000000 */
[----:B------:R-:W-:Y:S02]  /*a4c0*/  FADD R11, R31, R11 ;  /* 0x0000000b1f0b7221 */ /* 0x000fe40000000000 */
[----:B------:R-:W4:Y:S04]  /*a4d0*/  LDL.LU R31, [R1+0x88] ;  /* 0x00008800011f7983 */ /* 0x000f280000300800 */
[----:B------:R-:W4:Y:S01]  /*a4e0*/  LDL.LU R29, [R1+0x8c] ;  /* 0x00008c00011d7983 */ /* 0x000f220000300800 */
[----:B------:R-:W-:-:S03]  /*a4f0*/  FADD R10, R5, R10 ;  /* 0x0000000a050a7221 */ /* 0x000fc60000000000 */
[----:B------:R-:W4:Y:S01]  /*a500*/  LDL.LU R5, [R1+0x90] ;  /* 0x0000900001057983 */ /* 0x000f220000300800 */
[----:B------:R-:W-:-:S03]  /*a510*/  FADD R9, R4, R9 ;  /* 0x0000000904097221 */ /* 0x000fc60000000000 */
[----:B------:R-:W4:Y:S01]  /*a520*/  LDL.LU R4, [R1+0x94] ;  /* 0x0000940001047983 */ /* 0x000f220000300800 */
[----:B------:R-:W-:-:S03]  /*a530*/  FADD R8, R2, R8 ;  /* 0x0000000802087221 */ /* 0x000fc60000000000 */
[----:B------:R-:W4:Y:S01]  /*a540*/  LDL.LU R2, [R1+0x98] ;  /* 0x0000980001027983 */ /* 0x000f220000300800 */
[----:B------:R-:W-:-:S03]  /*a550*/  FADD R7, R0, R7 ;  /* 0x0000000700077221 */ /* 0x000fc60000000000 */
[----:B------:R-:W4:Y:S01]  /*a560*/  LDL.LU R0, [R1+0x9c] ;  /* 0x00009c0001007983 */ /* 0x000f220000300800 */
[----:B------:R-:W-:-:S01]  /*a570*/  FADD R15, R49, R15 ;  /* 0x0000000f310f7221 */ /* 0x000fc20000000000 */
[----:B------:R-:W-:Y:S01]  /*a580*/  FADD R16, R50, R16 ;  /* 0x0000001032107221 */ /* 0x000fe20000000000 */
[----:B------:R-:W-:-:S01]  /*a590*/  FADD R17, R51, R17 ;  /* 0x0000001133117221 */ /* 0x000fc20000000000 */
[----:B------:R-:W4:Y:S01]  /*a5a0*/  LDL.LU R49, [R1+0x4a0] ;  /* 0x0004a00001317983 */ /* 0x000f220000300800 */
[----:B------:R-:W-:-:S01]  /*a5b0*/  FADD R18, R52, R18 ;  /* 0x0000001234127221 */ /* 0x000fc20000000000 */
[----:B------:R-:W-:Y:S02]  /*a5c0*/  FADD R19, R53, R19 ;  /* 0x0000001335137221 */ /* 0x000fe40000000000 */
        /* <DEDUP_REMOVED lines=17> */
[----:B--2---:R-:W-:-:S01]  /*a6e0*/  FADD R33, R32, R33 ;  /* 0x0000002120217221 */ /* 0x004fc20000000000 */
[----:B------:R-:W-:Y:S02]  /*a6f0*/  FADD R236, R46, R236 ;  /* 0x000000ec2eec7221 */ /* 0x000fe40000000000 */
[----:B------:R-:W2:Y:S01]  /*a700*/  LDL.LU R43, [R1+0x478] ;  /* 0x00047800012b7983 */ /* 0x000ea20000300800 */
[----:B------:R-:W-:-:S03]  /*a710*/  FADD R237, R47, R237 ;  /* 0x000000ed2fed7221 */ /* 0x000fc60000000000 */
[----:B------:R-:W2:Y:S04]  /*a720*/  LDL.LU R44, [R1+0x474] ;  /* 0x00047400012c7983 */ /* 0x000ea80000300800 */
[----:B------:R-:W2:Y:S04]  /*a730*/  LDL.LU R45, [R1+0x470] ;  /* 0x00047000012d7983 */ /* 0x000ea80000300800 */
[----:B------:R-:W2:Y:S04]  /*a740*/  LDL.LU R46, [R1+0x46c] ;  /* 0x00046c00012e7983 */ /* 0x000ea80000300800 */
[----:B------:R-:W2:Y:S04]  /*a750*/  LDL.LU R47, [R1+0x468] ;  /* 0x00046800012f7983 */ /* 0x000ea80000300800 */
[----:B------:R-:W2:Y:S01]  /*a760*/  LDL.LU R32, [R1+0x464] ;  /* 0x0004640001207983 */ /* 0x000ea20000300800 */
[----:B---3--:R-:W-:-:S03]  /*a770*/  FADD R35, R34, R35 ;  /* 0x0000002322237221 */ /* 0x008fc60000000000 */
[----:B------:R0:W-:Y:S01]  /*a780*/  STL [R1+0x80], R33 ;  /* 0x0000802101007387 */ /* 0x0001e20000100800 */
[----:B------:R-:W-:-:S01]  /*a790*/  FADD R39, R24, R39 ;  /* 0x0000002718277221 */ /* 0x000fc20000000000 */
[----:B------:R-:W-:Y:S02]  /*a7a0*/  FADD R38, R224, R38 ;  /* 0x00000026e0267221 */ /* 0x000fe40000000000 */
[----:B0-----:R-:W3:Y:S04]  /*a7b0*/  LDL.LU R33, [R1+0x460] ;  /* 0x0004600001217983 */ /* 0x001ee80000300800 */
[----:B------:R-:W3:Y:S04]  /*a7c0*/  LDL.LU R34, [R1+0x45c] ;  /* 0x00045c0001227983 */ /* 0x000ee80000300800 */
[----:B------:R0:W-:Y:S01]  /*a7d0*/  STL [R1+0x84], R35 ;  /* 0x0000842301007387 */ /* 0x0001e20000100800 */
[----:B------:R-:W-:-:S01]  /*a7e0*/  FADD R37, R225, R37 ;  /* 0x00000025e1257221 */ /* 0x000fc20000000000 */
[----:B------:R-:W-:-:S02]  /*a7f0*/  FADD R3, R226, R3 ;  /* 0x00000003e2037221 */ /* 0x000fc40000000000 */
[----:B0-----:R-:W3:Y:S01]  /*a800*/  LDL.LU R35, [R1+0x458] ;  /* 0x0004580001237983 */ /* 0x001ee20000300800 */
[----:B------:R-:W-:-:S01]  /*a810*/  FADD R6, R227, R6 ;  /* 0x00000006e3067221 */ /* 0x000fc20000000000 */
[----:B----4-:R-:W-:Y:S02]  /*a820*/  FADD R31, R36, R31 ;  /* 0x0000001f241f7221 */ /* 0x010fe40000000000 */
[----:B------:R-:W4:Y:S01]  /*a830*/  LDL.LU R36, [R1+0x454] ;  /* 0x0004540001247983 */ /* 0x000f220000300800 */
[----:B------:R-:W-:-:S03]  /*a840*/  FADD R29, R30, R29 ;  /* 0x0000001d1e1d7221 */ /* 0x000fc60000000000 */
[----:B------:R-:W-:Y:S04]  /*a850*/  STL [R1+0x88], R31 ;  /* 0x0000881f01007387 */ /* 0x000fe80000100800 */
[----:B------:R-:W-:Y:S01]  /*a860*/  STL [R1+0x8c], R29 ;  /* 0x00008c1d01007387 */ /* 0x000fe20000100800 */
[----:B------:R-:W-:-:S05]  /*a870*/  FADD R5, R28, R5 ;  /* 0x000000051c057221 */ /* 0x000fca0000000000 */
[----:B------:R-:W-:Y:S01]  /*a880*/  STL [R1+0x90], R5 ;  /* 0x0000900501007387 */ /* 0x000fe20000100800 */
[----:B------:R-:W-:-:S05]  /*a890*/  FADD R4, R27, R4 ;  /* 0x000000041b047221 */ /* 0x000fca0000000000 */
[----:B------:R-:W-:Y:S01]  /*a8a0*/  STL [R1+0x94], R4 ;  /* 0x0000940401007387 */ /* 0x000fe20000100800 */
[----:B------:R-:W-:-:S05]  /*a8b0*/  FADD R2, R26, R2 ;  /* 0x000000021a027221 */ /* 0x000fca0000000000 */
[----:B------:R-:W-:Y:S01]  /*a8c0*/  STL [R1+0x98], R2 ;  /* 0x0000980201007387 */ /* 0x000fe20000100800 */
[----:B------:R-:W-:-:S05]  /*a8d0*/  FADD R0, R25, R0 ;  /* 0x0000000019007221 */ /* 0x000fca0000000000 */
[----:B------:R-:W-:Y:S04]  /*a8e0*/  STL [R1+0x9c], R0 ;  /* 0x00009c0001007387 */ /* 0x000fe80000100800 */
[----:B------:R0:W-:Y:S04]  /*a8f0*/  STL [R1+0xa0], R39 ;  /* 0x0000a02701007387 */ /* 0x0001e80000100800 */
[----:B------:R1:W-:Y:S04]  /*a900*/  STL [R1+0xa4], R38 ;  /* 0x0000a42601007387 */ /* 0x0003e80000100800 */
[----:B0-----:R-:W2:Y:S04]  /*a910*/  LDL.LU R39, [R1+0xb4] ;  /* 0x0000b40001277983 */ /* 0x001ea80000300800 */
[----:B------:R0:W-:Y:S04]  /*a920*/  STL [R1+0xa8], R37 ;  /* 0x0000a82501007387 */ /* 0x0001e80000100800 */
[----:B-1----:R-:W3:Y:S04]  /*a930*/  LDL.LU R38, [R1+0xb8] ;  /* 0x0000b80001267983 */ /* 0x002ee80000300800 */
[----:B------:R-:W-:Y:S04]  /*a940*/  STL [R1+0xac], R3 ;  /* 0x0000ac0301007387 */ /* 0x000fe80000100800 */
[----:B0-----:R-:W4:Y:S04]  /*a950*/  LDL.LU R37, [R1+0xbc] ;  /* 0x0000bc0001257983 */ /* 0x001f280000300800 */
[----:B------:R0:W-:Y:S04]  /*a960*/  STL [R1+0xb0], R6 ;  /* 0x0000b00601007387 */ /* 0x0001e80000100800 */
[----:B------:R-:W4:Y:S04]  /*a970*/  LDL.LU R31, [R1+0xc0] ;  /* 0x0000c000011f7983 */ /* 0x000f280000300800 */
[----:B------:R-:W4:Y:S04]  /*a980*/  LDL.LU R30, [R1+0xc4] ;  /* 0x0000c400011e7983 */ /* 0x000f280000300800 */
[----:B------:R-:W4:Y:S04]  /*a990*/  LDL.LU R29, [R1+0xc8] ;  /* 0x0000c800011d7983 */ /* 0x000f280000300800 */
[----:B------:R-:W4:Y:S04]  /*a9a0*/  LDL.LU R28, [R1+0xcc] ;  /* 0x0000cc00011c7983 */ /* 0x000f280000300800 */
[----:B------:R-:W4:Y:S04]  /*a9b0*/  LDL.LU R27, [R1+0xd0] ;  /* 0x0000d000011b7983 */ /* 0x000f280000300800 */
[----:B------:R-:W4:Y:S04]  /*a9c0*/  LDL.LU R26, [R1+0xd4] ;  /* 0x0000d400011a7983 */ /* 0x000f280000300800 */
[----:B------:R-:W4:Y:S04]  /*a9d0*/  LDL.LU R25, [R1+0xd8] ;  /* 0x0000d80001197983 */ /* 0x000f280000300800 */
[----:B------:R-:W4:Y:S04]  /*a9e0*/  LDL.LU R24, [R1+0xdc] ;  /* 0x0000dc0001187983 */ /* 0x000f280000300800 */
[----:B0-----:R-:W4:Y:S04]  /*a9f0*/  LDL.LU R6, [R1+0xe0] ;  /* 0x0000e00001067983 */ /* 0x001f280000300800 */
[----:B------:R-:W4:Y:S04]  /*aa00*/  LDL.LU R5, [R1+0xe4] ;  /* 0x0000e40001057983 */ /* 0x000f280000300800 */
[----:B------:R-:W4:Y:S04]  /*aa10*/  LDL.LU R4, [R1+0xe8] ;  /* 0x0000e80001047983 */ /* 0x000f280000300800 */
[----:B------:R-:W4:Y:S04]  /*aa20*/  LDL.LU R3, [R1+0xec] ;  /* 0x0000ec0001037983 */ /* 0x000f280000300800 */
[----:B------:R-:W4:Y:S04]  /*aa30*/  LDL.LU R2, [R1+0xf0] ;  /* 0x0000f00001027983 */ /* 0x000f280000300800 */
[----:B------:R-:W4:Y:S01]  /*aa40*/  LDL.LU R0, [R1+0xf4] ;  /* 0x0000f40001007983 */ /* 0x000f220000300800 */
[----:B--2---:R-:W-:-:S01]  /*aa50*/  FADD R39, R228, R39 ;  /* 0x00000027e4277221 */ /* 0x004fc20000000000 */
[----:B---3--:R-:W-:-:S04]  /*aa60*/  FADD R38, R229, R38 ;  /* 0x00000026e5267221 */ /* 0x008fc80000000000 */
[----:B------:R0:W-:Y:S01]  /*aa70*/  STL [R1+0xb4], R39 ;  /* 0x0000b42701007387 */ /* 0x0001e20000100800 */
[----:B----4-:R-:W-:-:S03]  /*aa80*/  FADD R37, R230, R37 ;  /* 0x00000025e6257221 */ /* 0x010fc60000000000 */
[----:B------:R1:W-:Y:S01]  /*aa90*/  STL [R1+0xb8], R38 ;  /* 0x0000b82601007387 */ /* 0x0003e20000100800 */
[----:B------:R-:W-:-:S03]  /*aaa0*/  FADD R31, R231, R31 ;  /* 0x0000001fe71f7221 */ /* 0x000fc60000000000 */
        /* <DEDUP_REMOVED lines=24> */
[----:B0-----:R-:W4:Y:S01]  /*ac30*/  LDL.LU R39, [R1+0xf8] ;  /* 0x0000f80001277983 */ /* 0x001f220000300800 */
[----:B------:R-:W-:-:S03]  /*ac40*/  FADD R0, R212, R0 ;  /* 0x00000000d4007221 */ /* 0x000fc60000000000 */
[----:B------:R0:W-:Y:S04]  /*ac50*/  STL [R1+0xec], R3 ;  /* 0x0000ec0301007387 */ /* 0x0001e80000100800 */
[----:B-1----:R-:W4:Y:S04]  /*ac60*/  LDL.LU R38, [R1+0xfc] ;  /* 0x0000fc0001267983 */ /* 0x002f280000300800 */
[----:B------:R1:W-:Y:S04]  /*ac70*/  STL [R1+0xf0], R2 ;  /* 0x0000f00201007387 */ /* 0x0003e80000100800 */
[----:B--2---:R-:W2:Y:S04]  /*ac80*/  LDL.LU R37, [R1+0x100] ;  /* 0x0001000001257983 */ /* 0x004ea80000300800 */
[----:B------:R1:W-:Y:S04]  /*ac90*/  STL [R1+0xf4], R0 ;  /* 0x0000f40001007387 */ /* 0x0003e80000100800 */
[----:B---3--:R-:W3:Y:S04]  /*aca0*/  LDL.LU R31, [R1+0x104] ;  /* 0x00010400011f7983 */ /* 0x008ee80000300800 */
[----:B----4-:R-:W4:Y:S04]  /*acb0*/  LDL.LU R30, [R1+0x108] ;  /* 0x00010800011e7983 */ /* 0x010f280000300800 */
        /* <DEDUP_REMOVED lines=10> */
[----:B-1----:R-:W4:Y:S04]  /*ad60*/  LDL.LU R2, [R1+0x134] ;  /* 0x0001340001027983 */ /* 0x002f280000300800 */
[----:B------:R-:W4:Y:S01]  /*ad70*/  LDL.LU R0, [R1+0x138] ;  /* 0x0001380001007983 */ /* 0x000f220000300800 */
[----:B------:R-:W-:-:S01]  /*ad80*/  FADD R39, R213, R39 ;  /* 0x00000027d5277221 */ /* 0x000fc20000000000 */
[----:B------:R-:W-:-:S04]  /*ad90*/  FADD R38, R214, R38 ;  /* 0x00000026d6267221 */ /* 0x000fc80000000000 */
[----:B------:R0:W-:Y:S01]  /*ada0*/  STL [R1+0xf8], R39 ;  /* 0x0000f82701007387 */ /* 0x0001e20000100800 */
[----:B--2---:R-:W-:-:S03]  /*adb0*/  FADD R37, R215, R37 ;  /* 0x00000025d7257221 */ /* 0x004fc60000000000 */
[----:B------:R1:W-:Y:S01]  /*adc0*/  STL [R1+0xfc], R38 ;  /* 0x0000fc2601007387 */ /* 0x0003e20000100800 */
[----:B---3--:R-:W-:-:S03]  /*add0*/  FADD R31, R200, R31 ;  /* 0x0000001fc81f7221 */ /* 0x008fc60000000000 */
        /* <DEDUP_REMOVED lines=455> */
[----:B------:R-:W-:Y:S01]  /*ca50*/  STL [R1+0x35c], R39 ;  /* 0x00035c2701007387 */ /* 0x000fe20000100800 */
[----:B--2---:R-:W-:-:S03]  /*ca60*/  FADD R37, R48, R37 ;  /* 0x0000002530257221 */ /* 0x004fc60000000000 */
[----:B------:R-:W-:Y:S01]  /*ca70*/  STL [R1+0x360], R38 ;  /* 0x0003602601007387 */ /* 0x000fe20000100800 */
[----:B---3--:R-:W-:-:S03]  /*ca80*/  FADD R31, R49, R31 ;  /* 0x0000001f311f7221 */ /* 0x008fc60000000000 */
[----:B------:R0:W-:Y:S01]  /*ca90*/  STL [R1+0x364], R37 ;  /* 0x0003642501007387 */ /* 0x0001e20000100800 */
[----:B----4-:R-:W-:-:S03]  /*caa0*/  FADD R30, R50, R30 ;  /* 0x0000001e321e7221 */ /* 0x010fc60000000000 */
[----:B------:R-:W-:Y:S01]  /*cab0*/  STL [R1+0x368], R31 ;  /* 0x0003681f01007387 */ /* 0x000fe20000100800 */
[----:B------:R-:W-:-:S03]  /*cac0*/  FADD R29, R51, R29 ;  /* 0x0000001d331d7221 */ /* 0x000fc60000000000 */
        /* <DEDUP_REMOVED lines=12> */
[----:B------:R1:W-:Y:S01]  /*cb90*/  STL [R1+0x384], R24 ;  /* 0x0003841801007387 */ /* 0x0003e20000100800 */
[----:B------:R-:W-:-:S03]  /*cba0*/  FADD R5, R42, R5 ;  /* 0x000000052a057221 */ /* 0x000fc60000000000 */
[----:B------:R-:W-:Y:S01]  /*cbb0*/  STL [R1+0x388], R6 ;  /* 0x0003880601007387 */ /* 0x000fe20000100800 */
[----:B------:R-:W-:-:S03]  /*cbc0*/  FADD R4, R43, R4 ;  /* 0x000000042b047221 */ /* 0x000fc60000000000 */
[----:B------:R2:W-:Y:S01]  /*cbd0*/  STL [R1+0x38c], R5 ;  /* 0x00038c0501007387 */ /* 0x0005e20000100800 */
[----:B------:R-:W-:-:S03]  /*cbe0*/  FADD R3, R44, R3 ;  /* 0x000000032c037221 */ /* 0x000fc60000000000 */
[----:B------:R3:W-:Y:S01]  /*cbf0*/  STL [R1+0x390], R4 ;  /* 0x0003900401007387 */ /* 0x0007e20000100800 */
[----:B------:R-:W-:-:S03]  /*cc00*/  FADD R2, R45, R2 ;  /* 0x000000022d027221 */ /* 0x000fc60000000000 */
[----:B0-----:R-:W4:Y:S01]  /*cc10*/  LDL.LU R37, [R1+0x3a0] ;  /* 0x0003a00001257983 */ /* 0x001f220000300800 */
[----:B------:R-:W-:-:S03]  /*cc20*/  FADD R0, R46, R0 ;  /* 0x000000002e007221 */ /* 0x000fc60000000000 */
[----:B------:R-:W-:Y:S04]  /*cc30*/  STL [R1+0x394], R3 ;  /* 0x0003940301007387 */ /* 0x000fe80000100800 */
[----:B------:R-:W4:Y:S04]  /*cc40*/  LDL.LU R38, [R1+0x3a4] ;  /* 0x0003a40001267983 */ /* 0x000f280000300800 */
[----:B------:R0:W-:Y:S04]  /*cc50*/  STL [R1+0x398], R2 ;  /* 0x0003980201007387 */ /* 0x0001e80000100800 */
[----:B------:R-:W4:Y:S04]  /*cc60*/  LDL.LU R39, [R1+0x3a8] ;  /* 0x0003a80001277983 */ /* 0x000f280000300800 */
[----:B------:R0:W-:Y:S04]  /*cc70*/  STL [R1+0x39c], R0 ;  /* 0x00039c0001007387 */ /* 0x0001e80000100800 */
[----:B-1----:R-:W4:Y:S04]  /*cc80*/  LDL.LU R24, [R1+0x3ac] ;  /* 0x0003ac0001187983 */ /* 0x002f280000300800 */
[----:B------:R-:W4:Y:S04]  /*cc90*/  LDL.LU R25, [R1+0x3b0] ;  /* 0x0003b00001197983 */ /* 0x000f280000300800 */
[----:B------:R-:W4:Y:S04]  /*cca0*/  LDL.LU R26, [R1+0x3b4] ;  /* 0x0003b400011a7983 */ /* 0x000f280000300800 */
[----:B------:R-:W4:Y:S04]  /*ccb0*/  LDL.LU R27, [R1+0x3b8] ;  /* 0x0003b800011b7983 */ /* 0x000f280000300800 */
[----:B------:R-:W4:Y:S04]  /*ccc0*/  LDL.LU R28, [R1+0x3bc] ;  /* 0x0003bc00011c7983 */ /* 0x000f280000300800 */
[----:B------:R-:W4:Y:S04]  /*ccd0*/  LDL.LU R29, [R1+0x3c0] ;  /* 0x0003c000011d7983 */ /* 0x000f280000300800 */
[----:B------:R-:W4:Y:S04]  /*cce0*/  LDL.LU R30, [R1+0x3c4] ;  /* 0x0003c400011e7983 */ /* 0x000f280000300800 */
[----:B------:R-:W4:Y:S04]  /*ccf0*/  LDL.LU R31, [R1+0x3c8] ;  /* 0x0003c800011f7983 */ /* 0x000f280000300800 */
[----:B--2---:R-:W2:Y:S04]  /*cd00*/  LDL.LU R5, [R1+0x3cc] ;  /* 0x0003cc0001057983 */ /* 0x004ea80000300800 */
[----:B---3--:R-:W3:Y:S04]  /*cd10*/  LDL.LU R4, [R1+0x3d0] ;  /* 0x0003d00001047983 */ /* 0x008ee80000300800 */
[----:B0-----:R-:W3:Y:S04]  /*cd20*/  LDL.LU R2, [R1+0x3d4] ;  /* 0x0003d40001027983 */ /* 0x001ee80000300800 */
[----:B------:R-:W3:Y:S04]  /*cd30*/  LDL.LU R0, [R1+0x3d8] ;  /* 0x0003d80001007983 */ /* 0x000ee80000300800 */
[----:B------:R-:W3:Y:S04]  /*cd40*/  LDL.LU R6, [R1+0x3dc] ;  /* 0x0003dc0001067983 */ /* 0x000ee80000300800 */
[----:B------:R-:W3:Y:S01]  /*cd50*/  LDL.LU R3, [R1+0x3e0] ;  /* 0x0003e00001037983 */ /* 0x000ee20000300800 */
[----:B----4-:R-:W-:-:S05]  /*cd60*/  FADD R37, R47, R37 ;  /* 0x000000252f257221 */ /* 0x010fca0000000000 */
[----:B------:R0:W-:Y:S01]  /*cd70*/  STL [R1+0x3a0], R37 ;  /* 0x0003a02501007387 */ /* 0x0001e20000100800 */
[----:B------:R-:W-:-:S03]  /*cd80*/  FADD R38, R32, R38 ;  /* 0x0000002620267221 */ /* 0x000fc60000000000 */
[----:B0-----:R-:W4:Y:S01]  /*cd90*/  LDL.LU R37, [R1+0x450] ;  /* 0x0004500001257983 */ /* 0x001f220000300800 */
[----:B------:R-:W-:-:S03]  /*cda0*/  FADD R39, R33, R39 ;  /* 0x0000002721277221 */ /* 0x000fc60000000000 */
[----:B------:R0:W-:Y:S01]  /*cdb0*/  STL [R1+0x3a4], R38 ;  /* 0x0003a42601007387 */ /* 0x0001e20000100800 */
[----:B------:R-:W-:-:S01]  /*cdc0*/  FADD R24, R34, R24 ;  /* 0x0000001822187221 */ /* 0x000fc20000000000 */
[----:B------:R-:W-:Y:S02]  /*cdd0*/  FADD R25, R35, R25 ;  /* 0x0000001923197221 */ /* 0x000fe40000000000 */
[----:B0-----:R-:W2:Y:S04]  /*cde0*/  LDL.LU R38, [R1+0x44c] ;  /* 0x00044c0001267983 */ /* 0x001ea80000300800 */
[----:B------:R0:W-:Y:S04]  /*cdf0*/  STL [R1+0x3a8], R39 ;  /* 0x0003a82701007387 */ /* 0x0001e80000100800 */
[----:B0-----:R-:W3:Y:S04]  /*ce00*/  LDL.LU R39, [R1+0x448] ;  /* 0x0004480001277983 */ /* 0x001ee80000300800 */
[----:B------:R0:W-:Y:S04]  /*ce10*/  STL [R1+0x3ac], R24 ;  /* 0x0003ac1801007387 */ /* 0x0001e80000100800 */
[----:B0-----:R-:W3:Y:S04]  /*ce20*/  LDL.LU R24, [R1+0x444] ;  /* 0x0004440001187983 */ /* 0x001ee80000300800 */
[----:B------:R0:W-:Y:S04]  /*ce30*/  STL [R1+0x3b0], R25 ;  /* 0x0003b01901007387 */ /* 0x0001e80000100800 */
[----:B0-----:R-:W3:Y:S01]  /*ce40*/  LDL.LU R25, [R1+0x440] ;  /* 0x0004400001197983 */ /* 0x001ee20000300800 */
[----:B------:R-:W-:-:S05]  /*ce50*/  FADD R26, R36, R26 ;  /* 0x0000001a241a7221 */ /* 0x000fca0000000000 */
[----:B------:R0:W-:Y:S04]  /*ce60*/  STL [R1+0x3b4], R26 ;  /* 0x0003b41a01007387 */ /* 0x0001e80000100800 */
[----:B0-----:R-:W3:Y:S01]  /*ce70*/  LDL.LU R26, [R1+0x43c] ;  /* 0x00043c00011a7983 */ /* 0x001ee20000300800 */
[----:B----4-:R-:W-:-:S05]  /*ce80*/  FADD R27, R37, R27 ;  /* 0x0000001b251b7221 */ /* 0x010fca0000000000 */
[----:B------:R0:W-:Y:S01]  /*ce90*/  STL [R1+0x3b8], R27 ;  /* 0x0003b81b01007387 */ /* 0x0001e20000100800 */
[----:B--2---:R-:W-:-:S03]  /*cea0*/  FADD R28, R38, R28 ;  /* 0x0000001c261c7221 */ /* 0x004fc60000000000 */
[----:B0-----:R-:W2:Y:S04]  /*ceb0*/  LDL.LU R27, [R1+0x438] ;  /* 0x00043800011b7983 */ /* 0x001ea80000300800 */
[----:B------:R0:W-:Y:S01]  /*cec0*/  STL [R1+0x3bc], R28 ;  /* 0x0003bc1c01007387 */ /* 0x0001e20000100800 */
[----:B---3--:R-:W-:-:S03]  /*ced0*/  FADD R29, R39, R29 ;  /* 0x0000001d271d7221 */ /* 0x008fc60000000000 */
[----:B0-----:R-:W3:Y:S04]  /*cee0*/  LDL.LU R28, [R1+0x434] ;  /* 0x00043400011c7983 */ /* 0x001ee80000300800 */
[----:B------:R0:W-:Y:S01]  /*cef0*/  STL [R1+0x3c0], R29 ;  /* 0x0003c01d01007387 */ /* 0x0001e20000100800 */
[----:B------:R-:W-:-:S03]  /*cf00*/  FADD R30, R24, R30 ;  /* 0x0000001e181e7221 */ /* 0x000fc60000000000 */
[----:B0-----:R-:W4:Y:S04]  /*cf10*/  LDL.LU R29, [R1+0x430] ;  /* 0x00043000011d7983 */ /* 0x001f280000300800 */
[----:B------:R0:W-:Y:S01]  /*cf20*/  STL [R1+0x3c4], R30 ;  /* 0x0003c41e01007387 */ /* 0x0001e20000100800 */
[----:B------:R-:W-:-:S03]  /*cf30*/  FADD R31, R25, R31 ;  /* 0x0000001f191f7221 */ /* 0x000fc60000000000 */
[----:B0-----:R-:W4:Y:S04]  /*cf40*/  LDL.LU R30, [R1+0x42c] ;  /* 0x00042c00011e7983 */ /* 0x001f280000300800 */
[----:B------:R0:W-:Y:S04]  /*cf50*/  STL [R1+0x3c8], R31 ;  /* 0x0003c81f01007387 */ /* 0x0001e80000100800 */
[----:B0-----:R-:W4:Y:S01]  /*cf60*/  LDL.LU R31, [R1+0x428] ;  /* 0x00042800011f7983 */ /* 0x001f220000300800 */
[----:B------:R-:W-:-:S05]  /*cf70*/  FADD R5, R26, R5 ;  /* 0x000000051a057221 */ /* 0x000fca0000000000 */
[----:B------:R0:W-:Y:S04]  /*cf80*/  STL [R1+0x3cc], R5 ;  /* 0x0003cc0501007387 */ /* 0x0001e80000100800 */
[----:B0-----:R0:W5:Y:S01]  /*cf90*/  LDL.LU R5, [R1+0x424] ;  /* 0x0004240001057983 */ /* 0x0011620000300800 */
[----:B------:R-:W-:Y:S01]  /*cfa0*/  UMOV UR7, URZ ;  /* 0x0000003f00077c82 */ /* 0x000fe20008000000 */
[----:B--2---:R-:W-:-:S05]  /*cfb0*/  FADD R4, R27, R4 ;  /* 0x000000041b047221 */ /* 0x004fca0000000000 */
[----:B------:R1:W-:Y:S01]  /*cfc0*/  STL [R1+0x3d0], R4 ;  /* 0x0003d00401007387 */ /* 0x0003e20000100800 */
[----:B---3--:R-:W-:-:S03]  /*cfd0*/  FADD R2, R28, R2 ;  /* 0x000000021c027221 */ /* 0x008fc60000000000 */
[----:B-1----:R0:W5:Y:S04]  /*cfe0*/  LDL.LU R4, [R1+0x420] ;  /* 0x0004200001047983 */ /* 0x0021680000300800 */
[----:B------:R1:W-:Y:S01]  /*cff0*/  STL [R1+0x3d4], R2 ;  /* 0x0003d40201007387 */ /* 0x0003e20000100800 */
[----:B----4-:R-:W-:-:S03]  /*d000*/  FADD R0, R29, R0 ;  /* 0x000000001d007221 */ /* 0x010fc60000000000 */
[----:B-1----:R0:W5:Y:S04]  /*d010*/  LDL.LU R2, [R1+0x41c] ;  /* 0x00041c0001027983 */ /* 0x0021680000300800 */
[----:B------:R1:W-:Y:S01]  /*d020*/  STL [R1+0x3d8], R0 ;  /* 0x0003d80001007387 */ /* 0x0003e20000100800 */
[----:B------:R-:W-:-:S03]  /*d030*/  FADD R6, R30, R6 ;  /* 0x000000061e067221 */ /* 0x000fc60000000000 */
[----:B-1----:R0:W5:Y:S01]  /*d040*/  LDL.LU R0, [R1+0x418] ;  /* 0x0004180001007983 */ /* 0x0021620000300800 */
[----:B------:R-:W-:-:S05]  /*d050*/  FADD R3, R3, R31 ;  /* 0x0000001f03037221 */ /* 0x000fca0000000000 */
[----:B------:R1:W-:Y:S04]  /*d060*/  STL [R1+0x3e0], R3 ;  /* 0x0003e00301007387 */ /* 0x0003e80000100800 */
[----:B------:R0:W-:Y:S01]  /*d070*/  STL [R1+0x3dc], R6 ;  /* 0x0003dc0601007387 */ /* 0x0001e20000100800 */
[----:B-1----:R-:W-:-:S07]  /*d080*/  IMAD.U32 R3, RZ, RZ, UR7 ;  /* 0x00000007ff037e24 */ /* 0x002fce000f8e00ff */
.L_x_24:
[----:B------:R-:W-:Y:S05]  /*d090*/  @!P1 BRA `(.L_x_25) ;  /* 0x0000000000049947 */ /* 0x000fea0003800000 */
[----:B------:R-:W-:Y:S01]  /*d0a0*/  BPT.TRAP 0x1 ;  /* 0x000000040000795c */ /* 0x000fe20000300000 */
.L_x_25:
[----:B0-----:R-:W2:Y:S01]  /*d0b0*/  LDL R6, [R1+0x3f4] ;  /* 0x0003f40001067983 */ /* 0x001ea20000100800 */
[----:B-----5:R-:W-:Y:S02]  /*d0c0*/  R2UR UR9, R2 ;  /* 0x00000000020972ca */ /* 0x020fe400000e0000 */
[----:B------:R-:W-:-:S13]  /*d0d0*/  R2UR UR7, R5 ;  /* 0x00000000050772ca */ /* 0x000fda00000e0000 */
[----:B------:R-:W-:-:S04]  /*d0e0*/  ULEA UR7, UR7, UR9, 0x3 ;  /* 0x0000000907077291 */ /* 0x000fc8000f8e183f */
[----:B------:R-:W-:-:S04]  /*d0f0*/  UIADD3 UR7, UR7, 0x38, URZ ;  /* 0x0000003807077890 */ /* 0x000fc8000fffe03f */
[----:B------:R-:W-:-:S09]  /*d100*/  UPRMT UR7, URZ, 0x654, UR7 ;  /* 0x000006543f077896 */ /* 0x000fd20008000007 */
[----:B------:R-:W-:Y:S01]  /*d110*/  SYNCS.ARRIVE.TRANS64.RED.A1T0 RZ, [UR7], RZ ;  /* 0x000000ffffff79a7 */ /* 0x000fe20008100407 */
[----:B--2---:R-:W-:-:S13]  /*d120*/  R2UR UR8, R6 ;  /* 0x00000000060872ca */ /* 0x004fda00000e0000 */
[----:B------:R-:W-:-:S06]  /*d130*/  UISETP.GT.U32.AND UP0, UPT, UR8, 0x1, UPT ;  /* 0x000000010800788c */ /* 0x000fcc000bf04070 */
[----:B------:R-:W-:-:S13]  /*d140*/  PLOP3.LUT P0, PT, PT, PT, UP0, 0x80, 0x0 ;  /* 0x000000000000781c */ /* 0x000fda0003f0f008 */
[----:B------:R-:W-:Y:S05]  /*d150*/  @P0 BRA `(.L_x_26) ;  /* 0x0000000000040947 */ /* 0x000fea0003800000 */
[----:B------:R-:W-:Y:S01]  /*d160*/  BPT.TRAP 0x1 ;  /* 0x000000040000795c */ /* 0x000fe20000300000 */
.L_x_26:
[----:B------:R-:W2:Y:S01]  /*d170*/  LDL.LU R6, [R1+0x3e4] ;  /* 0x0003e40001067983 */ /* 0x000ea20000300800 */
[----:B------:R-:W-:Y:S02]  /*d180*/  R2UR UR7, R0 ;  /* 0x00000000000772ca */ /* 0x000fe400000e0000 */
[----:B------:R-:W-:-:S11]  /*d190*/  R2UR UR8, R5 ;  /* 0x00000000050872ca */ /* 0x000fd600000e0000 */
[----:B------:R-:W-:Y:S02]  /*d1a0*/  UIADD3 UR7, UR7, 0x1, URZ ;  /* 0x0000000107077890 */ /* 0x000fe4000fffe03f */
[----:B------:R-:W-:Y:S02]  /*d1b0*/  UIADD3 UR8, UR8, 0x1, URZ ;  /* 0x0000000108087890 */ /* 0x000fe4000fffe03f */
[----:B------:R-:W-:Y:S02]  /*d1c0*/  UISETP.NE.AND UP0, UPT, UR7, 0x7, UPT ;  /* 0x000000070700788c */ /* 0x000fe4000bf05270 */
[----:B------:R-:W-:Y:S02]  /*d1d0*/  UISETP.NE.AND UP1, UPT, UR8, 0x7, UPT ;  /* 0x000000070800788c */ /* 0x000fe4000bf25270 */
[----:B------:R-:W-:Y:S02]  /*d1e0*/  USEL UR10, UR7, URZ, UP0 ;  /* 0x0000003f070a7287 */ /* 0x000fe40008000000 */
[----:B------:R-:W-:-:S02]  /*d1f0*/  USEL UR7, URZ, 0x1, UP0 ;  /* 0x000000013f077887 */ /* 0x000fc40008000000 */
[----:B------:R-:W-:Y:S02]  /*d200*/  USEL UR8, UR8, URZ, UP1 ;  /* 0x0000003f08087287 */ /* 0x000fe40008800000 */
[----:B------:R-:W-:Y:S02]  /*d210*/  IMAD.U32 R0, RZ, RZ, UR10 ;  /* 0x0000000aff007e24 */ /* 0x000fe4000f8e00ff */
[----:B------:R-:W-:Y:S01]  /*d220*/  LOP3.LUT R4, R4, UR7, RZ, 0x3c, !PT ;  /* 0x0000000704047c12 */ /* 0x000fe2000f8e3cff */
[----:B------:R-:W-:Y:S01]  /*d230*/  UMOV UR7, 0x1 ;  /* 0x0000000100077882 */ /* 0x000fe20000000000 */
[----:B------:R-:W-:Y:S01]  /*d240*/  IMAD.U32 R5, RZ, RZ, UR8 ;  /* 0x00000008ff057e24 */ /* 0x000fe2000f8e00ff */
[----:B--2---:R-:W-:-:S13]  /*d250*/  R2UR UR9, R6 ;  /* 0x00000000060972ca */ /* 0x004fda00000e0000 */
[----:B------:R-:W-:Y:S02]  /*d260*/  UISETP.GT.AND UP2, UPT, UR9, 0x1, UPT ;  /* 0x000000010900788c */ /* 0x000fe4000bf44270 */
[----:B------:R-:W-:-:S04]  /*d270*/  UIADD3 UR9, UR9, -0x1, URZ ;  /* 0xffffffff09097890 */ /* 0x000fc8000fffe03f */
[----:B------:R-:W-:Y:S02]  /*d280*/  PLOP3.LUT P0, PT, PT, PT, UP2, 0x80, 0x0 ;  /* 0x000000000000781c */ /* 0x000fe40003f0f028 */
[----:B------:R-:W-:-:S05]  /*d290*/  IMAD.U32 R6, RZ, RZ, UR9 ;  /* 0x00000009ff067e24 */ /* 0x000fca000f8e00ff */
[----:B------:R0:W-:Y:S06]  /*d2a0*/  STL [R1+0x3e4], R6 ;  /* 0x0003e40601007387 */ /* 0x0001ec0000100800 */
[----:B------:R-:W-:Y:S05]  /*d2b0*/  @P0 BRA `(.L_x_27) ;  /* 0xffffffa400e40947 */ /* 0x000fea000383ffff */
.L_x_19:
[----:B------:R-:W-:-:S13]  /*d2c0*/  R2UR UR5, R3 ;  /* 0x00000000030572ca */ /* 0x000fda00000e0000 */
[----:B------:R-:W-:-:S04]  /*d2d0*/  UISETP.NE.AND UP0, UPT, UR5, URZ, UPT ;  /* 0x0000003f0500728c */ /* 0x000fc8000bf05270 */
[----:B------:R-:W-:-:S06]  /*d2e0*/  USEL UR5, URZ, 0x1, !UP0 ;  /* 0x000000013f057887 */ /* 0x000fcc000c000000 */
[----:B------:R-:W-:-:S13]  /*d2f0*/  ISETP.NE.AND P0, PT, RZ, UR5, PT ;  /* 0x00000005ff007c0c */ /* 0x000fda000bf05270 */
[----:B------:R-:W-:Y:S05]  /*d300*/  @!P0 BRA `(.L_x_28) ;  /* 0x0000003000108947 */ /* 0x000fea0003800000 */
[----:B------:R-:W2:Y:S04]  /*d310*/  LDL.LU R3, [R1+0x4c] ;  /* 0x00004c0001037983 */ /* 0x000ea80000300800 */
[----:B------:R-:W3:Y:S04]  /*d320*/  LDL.LU R4, [R1+0x50] ;  /* 0x0000500001047983 */ /* 0x000ee80000300800 */
[----:B------:R-:W4:Y:S04]  /*d330*/  LDL.LU R0, [R1+0x54] ;  /* 0x0000540001007983 */ /* 0x000f280000300800 */
[----:B------:R-:W4:Y:S04]  /*d340*/  LDL.LU R5, [R1+0x58] ;  /* 0x0000580001057983 */ /* 0x000f280000300800 */
[----:B0-----:R-:W4:Y:S04]  /*d350*/  LDL.LU R6, [R1+0x5c] ;  /* 0x00005c0001067983 */ /* 0x001f280000300800 */
[----:B------:R0:W-:Y:S04]  /*d360*/  STL [R1+0x498], R48 ;  /* 0x0004983001007387 */ /* 0x0001e80000100800 */
        /* <DEDUP_REMOVED lines=41> */
[----:B------:R-:W-:Y:S04]  /*d600*/  STL [R1+0x41c], R31 ;  /* 0x00041c1f01007387 */ /* 0x000fe80000100800 */
[----:B------:R1:W-:Y:S01]  /*d610*/  STL [R1+0x418], R2 ;  /* 0x0004180201007387 */ /* 0x0003e20000100800 */
[----:B--2---:R-:W-:Y:S01]  /*d620*/  FADD R18, R3, R18 ;  /* 0x0000001203127221 */ /* 0x004fe20000000000 */
[----:B---3--:R-:W-:Y:S01]  /*d630*/  FADD R19, R4, R19 ;  /* 0x0000001304137221 */ /* 0x008fe20000000000 */
[----:B----4-:R-:W-:Y:S01]  /*d640*/  FADD R20, R0, R20 ;  /* 0x0000001400147221 */ /* 0x010fe20000000000 */
[----:B------:R-:W-:Y:S01]  /*d650*/  FADD R21, R5, R21 ;  /* 0x0000001505157221 */ /* 0x000fe20000000000 */
[----:B------:R-:W-:Y:S01]  /*d660*/  FADD R22, R6, R22 ;  /* 0x0000001606167221 */ /* 0x000fe20000000000 */
[----:B------:R-:W-:-:S02]  /*d670*/  FADD R17, R48, R17 ;  /* 0x0000001130117221 */ /* 0x000fc40000000000 */
[----:B------:R-:W2:Y:S01]  /*d680*/  LDL.LU R48, [R1+0x20] ;  /* 0x0000200001307983 */ /* 0x000ea20000300800 */
[----:B------:R-:W-:-:S03]  /*d690*/  FADD R16, R49, R16 ;  /* 0x0000001031107221 */ /* 0x000fc60000000000 */
[----:B------:R-:W3:Y:S01]  /*d6a0*/  LDL.LU R49, [R1+0x24] ;  /* 0x0000240001317983 */ /* 0x000ee20000300800 */
        /* <DEDUP_REMOVED lines=11> */
[----:B------:R-:W4:Y:S04]  /*d760*/  LDL.LU R55, [R1+0x3c] ;  /* 0x00003c0001377983 */ /* 0x000f280000300800 */
[----:B------:R-:W4:Y:S01]  /*d770*/  LDL.LU R5, [R1+0x80] ;  /* 0x0000800001057983 */ /* 0x000f220000300800 */
[----:B------:R-:W-:-:S03]  /*d780*/  FADD R9, R40, R9 ;  /* 0x0000000928097221 */ /* 0x000fc60000000000 */
[----:B------:R-:W4:Y:S04]  /*d790*/  LDL.LU R40, [R1] ;  /* 0x0000000001287983 */ /* 0x000f280000300800 */
[----:B------:R-:W4:Y:S01]  /*d7a0*/  LDL.LU R6, [R1+0x84] ;  /* 0x0000840001067983 */ /* 0x000f220000300800 */
[----:B------:R-:W-:-:S03]  /*d7b0*/  FADD R8, R41, R8 ;  /* 0x0000000829087221 */ /* 0x000fc60000000000 */
[----:B------:R-:W4:Y:S01]  /*d7c0*/  LDL.LU R41, [R1+0x4] ;  /* 0x0000040001297983 */ /* 0x000f220000300800 */
[----:B------:R-:W-:-:S03]  /*d7d0*/  FADD R7, R42, R7 ;  /* 0x000000072a077221 */ /* 0x000fc60000000000 */
[----:B------:R-:W4:Y:S04]  /*d7e0*/  LDL.LU R42, [R1+0x88] ;  /* 0x00008800012a7983 */ /* 0x000f280000300800 */
[----:B0-----:R-:W4:Y:S04]  /*d7f0*/  LDL.LU R43, [R1+0x8] ;  /* 0x00000800012b7983 */ /* 0x001f280000300800 */
        /* <DEDUP_REMOVED lines=23> */
[----:B------:R-:W4:Y:S01]  /*d970*/  LDL.LU R0, [R1+0xf0] ;  /* 0x0000f00001007983 */ /* 0x000f220000300800 */
[----:B--2---:R-:W-:-:S03]  /*d980*/  FADD R23, R48, R23 ;  /* 0x0000001730177221 */ /* 0x004fc60000000000 */
[----:B------:R-:W2:Y:S01]  /*d990*/  LDL.LU R48, [R1+0x498] ;  /* 0x0004980001307983 */ /* 0x000ea20000300800 */
[----:B---3--:R-:W-:-:S03]  /*d9a0*/  FADD R232, R49, R232 ;  /* 0x000000e831e87221 */ /* 0x008fc60000000000 */
[----:B------:R-:W3:Y:S01]  /*d9b0*/  LDL.LU R49, [R1+0x494] ;  /* 0x0004940001317983 */ /* 0x000ee20000300800 */
[----:B----4-:R-:W-:-:S03]  /*d9c0*/  FADD R233, R50, R233 ;  /* 0x000000e932e97221 */ /* 0x010fc60000000000 */
        /* <DEDUP_REMOVED lines=11> */
[----:B------:R0:W-:Y:S01]  /*da80*/  STL [R1+0x80], R5 ;  /* 0x0000800501007387 */ /* 0x0001e20000100800 */
[----:B------:R-:W-:-:S03]  /*da90*/  FADD R6, R40, R6 ;  /* 0x0000000628067221 */ /* 0x000fc60000000000 */
[----:B0-----:R-:W2:Y:S04]  /*daa0*/  LDL.LU R5, [R1+0xf4] ;  /* 0x0000f40001057983 */ /* 0x001ea80000300800 */
[----:B------:R-:W4:Y:S04]  /*dab0*/  LDL.LU R40, [R1+0x478] ;  /* 0x0004780001287983 */ /* 0x000f280000300800 */
[----:B------:R0:W-:Y:S04]  /*dac0*/  STL [R1+0x84], R6 ;  /* 0x0000840601007387 */ /* 0x0001e80000100800 */
[----:B0-----:R-:W3:Y:S01]  /*dad0*/  LDL.LU R6, [R1+0xf8] ;  /* 0x0000f80001067983 */ /* 0x001ee20000300800 */
[----:B------:R-:W-:-:S03]  /*dae0*/  FADD R42, R41, R42 ;  /* 0x0000002a292a7221 */ /* 0x000fc60000000000 */
[----:B------:R-:W4:Y:S04]  /*daf0*/  LDL.LU R41, [R1+0x474] ;  /* 0x0004740001297983 */ /* 0x000f280000300800 */
[----:B------:R0:W-:Y:S01]  /*db00*/  STL [R1+0x88], R42 ;  /* 0x0000882a01007387 */ /* 0x0001e20000100800 */
[----:B------:R-:W-:-:S03]  /*db10*/  FADD R44, R43, R44 ;  /* 0x0000002c2b2c7221 */ /* 0x000fc60000000000 */
[----:B0-----:R-:W4:Y:S01]  /*db20*/  LDL.LU R42, [R1+0x470] ;  /* 0x00047000012a7983 */ /* 0x001f220000300800 */
        /* <DEDUP_REMOVED lines=9> */
[----:B0-----:R-:W4:Y:S04]  /*dbc0*/  LDL.LU R46, [R1+0x460] ;  /* 0x00046000012e7983 */ /* 0x001f280000300800 */
[----:B------:R-:W4:Y:S04]  /*dbd0*/  LDL.LU R47, [R1+0x45c] ;  /* 0x00045c00012f7983 */ /* 0x000f280000300800 */
[----:B------:R0:W-:Y:S01]  /*dbe0*/  STL [R1+0x94], R32 ;  /* 0x0000942001007387 */ /* 0x0001e20000100800 */
[----:B------:R-:W-:Y:S01]  /*dbf0*/  FADD R38, R37, R38 ;  /* 0x0000002625267221 */ /* 0x000fe20000000000 */
[----:B------:R-:W-:-:S02]  /*dc00*/  FADD R39, R224, R39 ;  /* 0x00000027e0277221 */ /* 0x000fc40000000000 */
        /* <DEDUP_REMOVED lines=8> */
[----:B------:R-:W-:-:S03]  /*dc90*/  FADD R26, R227, R26 ;  /* 0x0000001ae31a7221 */ /* 0x000fc60000000000 */
[----:B0-----:R-:W4:Y:S04]  /*dca0*/  LDL.LU R36, [R1+0x448] ;  /* 0x0004480001247983 */ /* 0x001f280000300800 */
[----:B------:R-:W4:Y:S04]  /*dcb0*/  LDL.LU R37, [R1+0x444] ;  /* 0x0004440001257983 */ /* 0x000f280000300800 */
[----:B------:R0:W-:Y:S01]  /*dcc0*/  STL [R1+0xa0], R38 ;  /* 0x0000a02601007387 */ /* 0x0001e20000100800 */
[----:B-----5:R-:W-:-:S03]  /*dcd0*/  FADD R27, R228, R27 ;  /* 0x0000001be41b7221 */ /* 0x020fc60000000000 */
[----:B0-----:R-:W4:Y:S04]  /*dce0*/  LDL.LU R38, [R1+0x440] ;  /* 0x0004400001267983 */ /* 0x001f280000300800 */
[----:B------:R0:W-:Y:S01]  /*dcf0*/  STL [R1+0xa4], R39 ;  /* 0x0000a42701007387 */ /* 0x0001e20000100800 */
[----:B------:R-:W-:-:S03]  /*dd00*/  FADD R28, R229, R28 ;  /* 0x0000001ce51c7221 */ /* 0x000fc60000000000 */
[----:B0-----:R-:W4:Y:S04]  /*dd10*/  LDL.LU R39, [R1+0x43c] ;  /* 0x00043c0001277983 */ /* 0x001f280000300800 */
[----:B------:R-:W2:Y:S04]  /*dd20*/  LDL.LU R224, [R1+0xdc] ;  /* 0x0000dc0001e07983 */ /* 0x000ea80000300800 */
[----:B------:R0:W-:Y:S01]  /*dd30*/  STL [R1+0xa8], R24 ;  /* 0x0000a81801007387 */ /* 0x0001e20000100800 */
[----:B------:R-:W-:-:S03]  /*dd40*/  FADD R29, R230, R29 ;  /* 0x0000001de61d7221 */ /* 0x000fc60000000000 */
[----:B0-----:R-:W4:Y:S04]  /*dd50*/  LDL.LU R24, [R1+0x438] ;  /* 0x0004380001187983 */ /* 0x001f280000300800 */
[----:B------:R-:W3:Y:S04]  /*dd60*/  LDL.LU R225, [R1+0xd8] ;  /* 0x0000d80001e17983 */ /* 0x000ee80000300800 */
[----:B------:R0:W-:Y:S04]  /*dd70*/  STL [R1+0xac], R25 ;  /* 0x0000ac1901007387 */ /* 0x0001e80000100800 */
[----:B0-----:R-:W4:Y:S04]  /*dd80*/  LDL.LU R25, [R1+0x434] ;  /* 0x0004340001197983 */ /* 0x001f280000300800 */
[----:B------:R-:W4:Y:S04]  /*dd90*/  LDL.LU R226, [R1+0xd4] ;  /* 0x0000d40001e27983 */ /* 0x000f280000300800 */
        /* <DEDUP_REMOVED lines=11> */
[----:B------:R-:W4:Y:S01]  /*de50*/  LDL.LU R230, [R1+0xc4] ;  /* 0x0000c40001e67983 */ /* 0x000f220000300800 */
[----:B------:R-:W-:Y:S01]  /*de60*/  FADD R30, R231, R30 ;  /* 0x0000001ee71e7221 */ /* 0x000fe20000000000 */
[----:B------:R-:W-:-:S04]  /*de70*/  FADD R2, R223, R2 ;  /* 0x00000002df027221 */ /* 0x000fc80000000000 */
[----:B------:R0:W-:Y:S01]  /*de80*/  STL [R1+0xc0], R30 ;  /* 0x0000c01e01007387 */ /* 0x0001e20000100800 */
[----:B------:R-:W-:Y:S01]  /*de90*/  FADD R31, R208, R31 ;  /* 0x0000001fd01f7221 */ /* 0x000fe20000000000 */
[----:B------:R-:W-:Y:S01]  /*dea0*/  FADD R3, R209, R3 ;  /* 0x00000003d1037221 */ /* 0x000fe20000000000 */
[----:B------:R-:W-:Y:S01]  /*deb0*/  FADD R4, R210, R4 ;  /* 0x00000004d2047221 */ /* 0x000fe20000000000 */
[----:B0-----:R-:W4:Y:S01]  /*dec0*/  LDL.LU R30, [R1+0x420] ;  /* 0x00042000011e7983 */ /* 0x001f220000300800 */
[----:B--2---:R-:W-:Y:S01]  /*ded0*/  FADD R224, R222, R224 ;  /* 0x000000e0dee07221 */ /* 0x004fe20000000000 */
[----:B---3--:R-:W-:Y:S01]  /*dee0*/  FADD R225, R221, R225 ;  /* 0x000000e1dde17221 */ /* 0x008fe20000000000 */
[----:B----4-:R-:W-:Y:S01]  /*def0*/  FADD R226, R220, R226 ;  /* 0x000000e2dce27221 */ /* 0x010fe20000000000 */
[----:B------:R-:W-:Y:S01]  /*df00*/  FADD R227, R219, R227 ;  /* 0x000000e3dbe37221 */ /* 0x000fe20000000000 */
[----:B------:R-:W-:Y:S01]  /*df10*/  FADD R228, R218, R228 ;  /* 0x000000e4dae47221 */ /* 0x000fe20000000000 */
[----:B------:R-:W-:Y:S01]  /*df20*/  FADD R229, R217, R229 ;  /* 0x000000e5d9e57221 */ /* 0x000fe20000000000 */
[----:B------:R-:W-:-:S05]  /*df30*/  FADD R230, R216, R230 ;  /* 0x000000e6d8e67221 */ /* 0x000fca0000000000 */
        /* <DEDUP_REMOVED lines=8> */
[----:B------:R0:W-:Y:S04]  /*dfc0*/  STL [R1+0xe4], R31 ;  /* 0x0000e41f01007387 */ /* 0x0001e80000100800 */
[----:B0-----:R-:W2:Y:S04]  /*dfd0*/  LDL.LU R31, [R1+0xfc] ;  /* 0x0000fc00011f7983 */ /* 0x001ea80000300800 */
[----:B------:R0:W-:Y:S04]  /*dfe0*/  STL [R1+0xe8], R3 ;  /* 0x0000e80301007387 */ /* 0x0001e80000100800 */
[----:B------:R1:W-:Y:S04]  /*dff0*/  STL [R1+0xec], R4 ;  /* 0x0000ec0401007387 */ /* 0x0003e80000100800 */
[----:B------:R-:W3:Y:S01]  /*e000*/  LDL.LU R2, [R1+0x100] ;  /* 0x0001000001027983 */ /* 0x000ee20000300800 */
[----:B------:R-:W-:Y:S01]  /*e010*/  FADD R0, R211, R0 ;  /* 0x00000000d3007221 */ /* 0x000fe20000000000 */
[----:B------:R-:W-:Y:S01]  /*e020*/  FADD R5, R212, R5 ;  /* 0x00000005d4057221 */ /* 0x000fe20000000000 */
[----:B------:R-:W-:-:S03]  /*e030*/  FADD R6, R213, R6 ;  /* 0x00000006d5067221 */ /* 0x000fc60000000000 */
[----:B------:R4:W-:Y:S04]  /*e040*/  STL [R1+0xf0], R0 ;  /* 0x0000f00001007387 */ /* 0x0009e80000100800 */
[----:B------:R-:W3:Y:S04]  /*e050*/  LDL.LU R213, [R1+0x10c] ;  /* 0x00010c0001d57983 */ /* 0x000ee80000300800 */
[----:B------:R4:W-:Y:S04]  /*e060*/  STL [R1+0xf4], R5 ;  /* 0x0000f40501007387 */ /* 0x0009e80000100800 */
[----:B------:R-:W3:Y:S04]  /*e070*/  LDL.LU R212, [R1+0x110] ;  /* 0x0001100001d47983 */ /* 0x000ee80000300800 */
[----:B------:R-:W3:Y:S04]  /*e080*/  LDL.LU R211, [R1+0x114] ;  /* 0x0001140001d37983 */ /* 0x000ee80000300800 */
[----:B------:R4:W-:Y:S04]  /*e090*/  STL [R1+0xf8], R6 ;  /* 0x0000f80601007387 */ /* 0x0009e80000100800 */
[----:B------:R-:W3:Y:S04]  /*e0a0*/  LDL.LU R210, [R1+0x118] ;  /* 0x0001180001d27983 */ /* 0x000ee80000300800 */
        /* <DEDUP_REMOVED lines=18> */
[----:B0-----:R-:W3:Y:S04]  /*e1d0*/  LDL.LU R3, [R1+0x164] ;  /* 0x0001640001037983 */ /* 0x001ee80000300800 */
[----:B-1----:R-:W3:Y:S04]  /*e1e0*/  LDL.LU R4, [R1+0x168] ;  /* 0x0001680001047983 */ /* 0x002ee80000300800 */
[----:B----4-:R-:W4:Y:S04]  /*e1f0*/  LDL.LU R0, [R1+0x16c] ;  /* 0x00016c0001007983 */ /* 0x010f280000300800 */
[----:B------:R-:W4:Y:S04]  /*e200*/  LDL.LU R5, [R1+0x170] ;  /* 0x0001700001057983 */ /* 0x000f280000300800 */
[----:B------:R-:W4:Y:S01]  /*e210*/  LDL.LU R6, [R1+0x174] ;  /* 0x0001740001067983 */ /* 0x000f220000300800 */
[----:B--2---:R-:W-:-:S05]  /*e220*/  FADD R31, R214, R31 ;  /* 0x0000001fd61f7221 */ /* 0x004fca0000000000 */
[----:B------:R0:W-:Y:S01]  /*e230*/  STL [R1+0xfc], R31 ;  /* 0x0000fc1f01007387 */ /* 0x0001e20000100800 */
[----:B---3--:R-:W-:-:S03]  /*e240*/  FADD R2, R215, R2 ;  /* 0x00000002d7027221 */ /* 0x008fc60000000000 */
[----:B0-----:R-:W2:Y:S04]  /*e250*/  LDL.LU R31, [R1+0x41c] ;  /* 0x00041c00011f7983 */ /* 0x001ea80000300800 */
[----:B------:R-:W3:Y:S04]  /*e260*/  LDL.LU R214, [R1+0x108] ;  /* 0x0001080001d67983 */ /* 0x000ee80000300800 */
[----:B------:R0:W-:Y:S04]  /*e270*/  STL [R1+0x100], R2 ;  /* 0x0001000201007387 */ /* 0x0001e80000100800 */
[----:B0-----:R1:W5:Y:S04]  /*e280*/  LDL.LU R2, [R1+0x418] ;  /* 0x0004180001027983 */ /* 0x0013680000300800 */
[----:B------:R-:W2:Y:S01]  /*e290*/  LDL.LU R215, [R1+0x104] ;  /* 0x0001040001d77983 */ /* 0x000ea20000300800 */
[----:B------:R-:W-:Y:S01]  /*e2a0*/  FADD R213, R202, R213 ;  /* 0x000000d5cad57221 */ /* 0x000fe20000000000 */
        /* <DEDUP_REMOVED lines=23> */
[----:B----4-:R-:W-:Y:S01]  /*e420*/  FADD R0, R178, R0 ;  /* 0x00000000b2007221 */ /* 0x010fe20000000000 */
[----:B------:R-:W-:Y:S01]  /*e430*/  FADD R5, R179, R5 ;  /* 0x00000005b3057221 */ /* 0x000fe20000000000 */
[----:B------:R-:W-:Y:S01]  /*e440*/  FADD R6, R180, R6 ;  /* 0x00000006b4067221 */ /* 0x000fe20000000000 */
[----:B---3--:R-:W-:Y:S01]  /*e450*/  FADD R214, R201, R214 ;  /* 0x000000d6c9d67221 */ /* 0x008fe20000000000 */
[----:B--2---:R-:W-:-:S05]  /*e460*/  FADD R215, R200, R215 ;  /* 0x000000d7c8d77221 */ /* 0x004fca0000000000 */
        /* <DEDUP_REMOVED lines=26> */
[----:B------:R-:W4:Y:S04]  /*e610*/  LDL.LU R201, [R1+0x178] ;  /* 0x0001780001c97983 */ /* 0x000f280000300800 */
[----:B------:R1:W-:Y:S04]  /*e620*/  STL [R1+0x16c], R0 ;  /* 0x00016c0001007387 */ /* 0x0003e80000100800 */
[----:B------:R-:W4:Y:S04]  /*e630*/  LDL.LU R200, [R1+0x17c] ;  /* 0x00017c0001c87983 */ /* 0x000f280000300800 */
[----:B------:R1:W-:Y:S04]  /*e640*/  STL [R1+0x170], R5 ;  /* 0x0001700501007387 */ /* 0x0003e80000100800 */
[----:B0-----:R-:W4:Y:S04]  /*e650*/  LDL.LU R215, [R1+0x180] ;  /* 0x0001800001d77983 */ /* 0x001f280000300800 */
[----:B------:R0:W-:Y:S04]  /*e660*/  STL [R1+0x174], R6 ;  /* 0x0001740601007387 */ /* 0x0001e80000100800 */
[----:B--2---:R-:W2:Y:S04]  /*e670*/  LDL.LU R214, [R1+0x184] ;  /* 0x0001840001d67983 */ /* 0x004ea80000300800 */
[----:B---3--:R-:W3:Y:S04]  /*e680*/  LDL.LU R213, [R1+0x188] ;  /* 0x0001880001d57983 */ /* 0x008ee80000300800 */
[----:B----4-:R-:W4:Y:S04]  /*e690*/  LDL.LU R212, [R1+0x18c] ;  /* 0x00018c0001d47983 */ /* 0x010f280000300800 */
        /* <DEDUP_REMOVED lines=24> */
[----:B0-----:R-:W4:Y:S01]  /*e820*/  LDL.LU R6, [R1+0x1f0] ;  /* 0x0001f00001067983 */ /* 0x001f220000300800 */
[----:B------:R-:W-:Y:S01]  /*e830*/  FADD R201, R181, R201 ;  /* 0x000000c9b5c97221 */ /* 0x000fe20000000000 */
[----:B------:R-:W-:-:S04]  /*e840*/  FADD R200, R182, R200 ;  /* 0x000000c8b6c87221 */ /* 0x000fc80000000000 */
[----:B------:R0:W-:Y:S01]  /*e850*/  STL [R1+0x178], R201 ;  /* 0x000178c901007387 */ /* 0x0001e20000100800 */
[----:B------:R-:W-:-:S03]  /*e860*/  FADD R215, R183, R215 ;  /* 0x000000d7b7d77221 */ /* 0x000fc60000000000 */
        /* <DEDUP_REMOVED lines=89> */
[----:B------:R-:W-:Y:S01]  /*ee00*/  FADD R201, R148, R201 ;  /* 0x000000c994c97221 */ /* 0x000fe20000000000 */
        /* <DEDUP_REMOVED lines=335> */
[----:B------:R-:W-:Y:S01]  /*10300*/  FADD R5, R30, R5 ;  /* 0x000000051e057221 */ /* 0x000fe20000000000 */
[----:B------:R-:W-:-:S05]  /*10310*/  FADD R6, R6, R31 ;  /* 0x0000001f06067221 */ /* 0x000fca0000000000 */
[----:B------:R1:W-:Y:S04]  /*10320*/  STL [R1+0x3e0], R6 ;  /* 0x0003e00601007387 */ /* 0x0003e80000100800 */
[----:B------:R1:W-:Y:S04]  /*10330*/  STL [R1+0x3d8], R0 ;  /* 0x0003d80001007387 */ /* 0x0003e80000100800 */
[----:B------:R1:W-:Y:S02]  /*10340*/  STL [R1+0x3dc], R5 ;  /* 0x0003dc0501007387 */ /* 0x0003e40000100800 */
.L_x_28:
[----:B-1----:R1:W5:Y:S01]  /*10350*/  LDL R5, [R1+0x400] ;  /* 0x0004000001057983 */ /* 0x0023620000100800 */
[----:B------:R-:W2:Y:S03]  /*10360*/  LDC R0, c[0x0][0x28c] ;  /* 0x0000a300ff007b82 */ /* 0x000ea60000000800 */
[----:B------:R1:W5:Y:S01]  /*10370*/  LDL R3, [R1+0x414] ;  /* 0x0004140001037983 */ /* 0x0003620000100800 */
[----:B--2---:R-:W-:-:S13]  /*10380*/  ISETP.GE.AND P0, PT, R0, 0x1, PT ;  /* 0x000000010000780c */ /* 0x004fda0003f06270 */
[----:B-1----:R-:W-:Y:S05]  /*10390*/  @!P0 BRA `(.L_x_29) ;  /* 0x00000000006c8947 */ /* 0x002fea0003800000 */
[----:B------:R-:W2:Y:S02]  /*103a0*/  LDL R4, [R1+0x3f0] ;  /* 0x0003f00001047983 */ /* 0x000ea40000100800 */
[----:B--2---:R-:W-:-:S13]  /*103b0*/  R2UR UR5, R4 ;  /* 0x00000000040572ca */ /* 0x004fda00000e0000 */
[----:B------:R-:W-:-:S06]  /*103c0*/  UISETP.NE.AND UP0, UPT, UR5, 0x3, UPT ;  /* 0x000000030500788c */ /* 0x000fcc000bf05270 */
[----:B------:R-:W-:-:S13]  /*103d0*/  PLOP3.LUT P0, PT, PT, PT, UP0, 0x80, 0x0 ;  /* 0x000000000000781c */ /* 0x000fda0003f0f008 */
[----:B------:R-:W-:Y:S05]  /*103e0*/  @!P0 BRA `(.L_x_30) ;  /* 0x0000000000048947 */ /* 0x000fea0003800000 */
[----:B------:R-:W-:Y:S01]  /*103f0*/  BPT.TRAP 0x1 ;  /* 0x000000040000795c */ /* 0x000fe20000300000 */
.L_x_30:
[----:B------:R-:W2:Y:S01]  /*10400*/  LDL R0, [R1+0x3f4] ;  /* 0x0003f40001007983 */ /* 0x000ea20000100800 */
[----:B-----5:R-:W-:Y:S02]  /*10410*/  R2UR UR8, R3 ;  /* 0x00000000030872ca */ /* 0x020fe400000e0000 */
[----:B------:R-:W-:Y:S02]  /*10420*/  R2UR UR7, R5 ;  /* 0x00000000050772ca */ /* 0x000fe400000e0000 */
[----:B------:R-:W-:-:S09]  /*10430*/  R2UR UR11, R2 ;  /* 0x00000000020b72ca */ /* 0x000fd200000e0000 */
[----:B------:R-:W-:-:S04]  /*10440*/  UISETP.LT.AND UP0, UPT, UR8, 0x1, UPT ;  /* 0x000000010800788c */ /* 0x000fc8000bf01270 */
[----:B------:R-:W-:-:S04]  /*10450*/  USEL UR5, UR8, 0x1, UP0 ;  /* 0x0000000108057887 */ /* 0x000fc80008000000 */
[----:B------:R-:W-:-:S04]  /*10460*/  UIADD3 UR5, UR7, UR8, -UR5 ;  /* 0x0000000807057290 */ /* 0x000fc8000fffe805 */
[----:B------:R-:W-:-:S04]  /*10470*/  UIMAD.WIDE.U32 UR8, UR5, 0x24924925, URZ ;  /* 0x24924925050878a5 */ /* 0x000fc8000f8e003f */
[----:B------:R-:W-:-:S04]  /*10480*/  UIADD3 UR7, UR5, -UR9, URZ ;  /* 0x8000000905077290 */ /* 0x000fc8000fffe03f */
[----:B------:R-:W-:-:S04]  /*10490*/  ULEA.HI UR7, UR7, UR9, URZ, 0x1f ;  /* 0x0000000907077291 */ /* 0x000fc8000f8ff83f */
[----:B------:R-:W-:-:S04]  /*104a0*/  USHF.R.U32.HI UR7, URZ, 0x2, UR7 ;  /* 0x000000023f077899 */ /* 0x000fc80008011607 */
[----:B------:R-:W-:-:S04]  /*104b0*/  UIMAD UR7, UR7, -0x7, UR5 ;  /* 0xfffffff9070778a4 */ /* 0x000fc8000f8e0205 */
        /* <DEDUP_REMOVED lines=9> */
.L_x_29:
[----:B-----5:R-:W2:Y:S01]  /*10550*/  LDL.LU R2, [R1+0x404] ;  /* 0x0004040001027983 */ /* 0x020ea20000300800 */
[----:B------:R-:W-:Y:S01]  /*10560*/  R2UR UR16, R3 ;  /* 0x00000000031072ca */ /* 0x000fe200000e0000 */
[----:B------:R-:W-:Y:S01]  /*10570*/  ULDC UR5, c[0x0][0x284] ;  /* 0x0000a10000057ab9 */ /* 0x000fe20000000800 */
[----:B------:R-:W-:Y:S01]  /*10580*/  R2UR UR7, R5 ;  /* 0x00000000050772ca */ /* 0x000fe200000e0000 */
[----:B------:R-:W3:Y:S01]  /*10590*/  LDL.LU R0, [R1+0x40c] ;  /* 0x00040c0001007983 */ /* 0x000ee20000300800 */
[----:B------:R-:W-:-:S03]  /*105a0*/  ULDC.64 UR12, c[0x0][0x5d0] ;  /* 0x00017400000c7ab9 */ /* 0x000fc60000000a00 */
[----:B------:R-:W4:Y:S04]  /*105b0*/  LDL.LU R4, [R1+0x410] ;  /* 0x0004100001047983 */ /* 0x000f280000300800 */
[----:B------:R-:W4:Y:S01]  /*105c0*/  LDL R33, [R1+0x408] ;  /* 0x0004080001217983 */ /* 0x000f220000100800 */
[----:B------:R-:W-:Y:S01]  /*105d0*/  IMAD.MOV.U32 R36, RZ, RZ, -0x1 ;  /* 0xffffffffff247424 */ /* 0x000fe200078e00ff */
[----:B------:R-:W-:Y:S01]  /*105e0*/  UISETP.GE.U32.AND UP1, UPT, UR16, 0x7, UPT ;  /* 0x000000071000788c */ /* 0x000fe2000bf26070 */
[----:B------:R-:W1:Y:S01]  /*105f0*/  S2R R3, SR_TID.X ;  /* 0x0000000000037919 */ /* 0x000e620000002100 */
[----:B------:R-:W-:-:S04]  /*10600*/  UIADD3 UR10, UR16, UR7, URZ ;  /* 0x00000007100a7290 */ /* 0x000fc8000fffe03f */
[----:B------:R-:W-:Y:S02]  /*10610*/  UISETP.GT.U32.AND UP0, UPT, UR10, 0x6, UPT ;  /* 0x000000060a00788c */ /* 0x000fe4000bf04070 */
[----:B------:R-:W-:Y:S02]  /*10620*/  UIMAD.WIDE.U32 UR8, UR10, 0x24924925, URZ ;  /* 0x249249250a0878a5 */ /* 0x000fe4000f8e003f */
[----:B------:R-:W-:-:S04]  /*10630*/  UISETP.LT.U32.AND UP0, UPT, UR16, 0x7, UP0 ;  /* 0x000000071000788c */ /* 0x000fc80008701070 */
[----:B------:R-:W-:Y:S01]  /*10640*/  USEL UR8, URZ, 0x1, !UP0 ;  /* 0x000000013f087887 */ /* 0x000fe2000c000000 */
[----:B-1----:R-:W-:Y:S01]  /*10650*/  SHF.R.U32.HI R30, RZ, 0x7, R3 ;  /* 0x00000007ff1e7819 */ /* 0x002fe20000011603 */
[----:B------:R-:W-:-:S03]  /*10660*/  IMAD.SHL.U32 R29, R3, 0x2, RZ ;  /* 0x00000002031d7824 */ /* 0x000fc600078e00ff */
[----:B------:R-:W-:-:S05]  /*10670*/  LOP3.LUT R30, R30, 0x1, RZ, 0xc0, !PT ;  /* 0x000000011e1e7812 */ /* 0x000fca00078ec0ff */
[----:B------:R-:W-:Y:S01]  /*10680*/  IMAD.SHL.U32 R31, R30, 0x40, RZ ;  /* 0x000000401e1f7824 */ /* 0x000fe200078e00ff */
[----:B--2---:R-:W-:Y:S02]  /*10690*/  R2UR UR14, R2 ;  /* 0x00000000020e72ca */ /* 0x004fe400000e0000 */
[----:B------:R-:W1:Y:S01]  /*106a0*/  LDC R2, c[0x0][0x288] ;  /* 0x0000a200ff027b82 */ /* 0x000e620000000800 */
[----:B---3--:R-:W-:Y:S01]  /*106b0*/  IMAD R28, R0, 0xf0, RZ ;  /* 0x000000f0001c7824 */ /* 0x008fe200078e02ff */
[----:B------:R-:W-:Y:S01]  /*106c0*/  LOP3.LUT R0, R3, 0x3, RZ, 0xc0, !PT ;  /* 0x0000000303007812 */ /* 0x000fe200078ec0ff */
[----:B----4-:R-:W-:Y:S01]  /*106d0*/  IMAD.WIDE R34, R4, 0x100, RZ ;  /* 0x0000010004227825 */ /* 0x010fe200078e02ff */
[----:B------:R-:W-:-:S07]  /*106e0*/  R2UR UR15, R33 ;  /* 0x00000000210f72ca */ /* 0x000fce00000e0000 */
[----:B------:R-:W-:-:S06]  /*106f0*/  ULOP3.LUT UR14, UR14, UR8, URZ, 0x3c, !UPT ;  /* 0x000000080e0e7292 */ /* 0x000fcc000f8e3c3f */
[----:B------:R-:W-:Y:S01]  /*10700*/  USHF.R.S32.HI UR11, URZ, 0x1f, UR15 ;  /* 0x0000001f3f0b7899 */ /* 0x000fe2000801140f */
[----:B-1----:R-:W-:Y:S01]  /*10710*/  IMAD R0, R0, -0x2, R2 ;  /* 0xfffffffe00007824 */ /* 0x002fe200078e0202 */
[----:B------:R-:W-:Y:S02]  /*10720*/  ISETP.GE.AND P0, PT, R28, R2, PT ;  /* 0x000000021c00720c */ /* 0x000fe40003f06270 */
[----:B------:R-:W-:Y:S01]  /*10730*/  SHF.R.U32.HI R2, RZ, 0x2, R3 ;  /* 0x00000002ff027819 */ /* 0x000fe20000011603 */
[----:B------:R-:W-:Y:S01]  /*10740*/  IMAD.IADD R0, R0, 0x1, -R28 ;  /* 0x0000000100007824 */ /* 0x000fe200078e0a1c */
[----:B------:R-:W-:Y:S01]  /*10750*/  LOP3.LUT R3, R3, 0x60, RZ, 0xc0, !PT ;  /* 0x0000006003037812 */ /* 0x000fe200078ec0ff */
[----:B------:R-:W-:Y:S01]  /*10760*/  UIMAD UR7, UR11, UR12, URZ ;  /* 0x0000000c0b0772a4 */ /* 0x000fe2000f8e023f */
[----:B------:R-:W-:Y:S02]  /*10770*/  LOP3.LUT R2, R2, 0x7, RZ, 0xc0, !PT ;  /* 0x0000000702027812 */ /* 0x000fe400078ec0ff */
[----:B------:R-:W-:Y:S01]  /*10780*/  SHF.R.U32.HI R3, RZ, 0x1, R3 ;  /* 0x00000001ff037819 */ /* 0x000fe20000011603 */
[----:B------:R-:W-:Y:S01]  /*10790*/  UIMAD UR7, UR15, UR13, UR7 ;  /* 0x0000000d0f0772a4 */ /* 0x000fe2000f8e0207 */
[----:B------:R-:W-:-:S02]  /*107a0*/  LOP3.LUT R31, R31, 0x40, R2, 0xe2, !PT ;  /* 0x000000401f1f7812 */ /* 0x000fc400078ee202 */
[----:B------:R-:W-:Y:S02]  /*107b0*/  IADD3 R2, RZ, -R3, -R2 ;  /* 0x80000003ff027210 */ /* 0x000fe40007ffe802 */
[----:B------:R-:W-:Y:S02]  /*107c0*/  LOP3.LUT R31, R34, R31, R3, 0xfe, !PT ;  /* 0x0000001f221f7212 */ /* 0x000fe400078efe03 */
[----:B------:R-:W-:Y:S01]  /*107d0*/  LOP3.LUT R28, R28, 0x6, R29, 0xf8, !PT ;  /* 0x000000061c1c7812 */ /* 0x000fe200078ef81d */
[----:B------:R-:W-:Y:S02]  /*107e0*/  IMAD R30, R30, -0x40, R2 ;  /* 0xffffffc01e1e7824 */ /* 0x000fe400078e0202 */
[----:B------:R-:W-:Y:S01]  /*107f0*/  IMAD.SHL.U32 R2, R4, 0x100, RZ ;  /* 0x0000010004027824 */ /* 0x000fe200078e00ff */
[----:B------:R-:W-:Y:S01]  /*10800*/  SHF.R.S32.HI R29, RZ, 0x1f, R28 ;  /* 0x0000001fff1d7819 */ /* 0x000fe2000001141c */
[----:B------:R-:W-:-:S03]  /*10810*/  IMAD.U32 R4, RZ, RZ, UR12 ;  /* 0x0000000cff047e24 */ /* 0x000fc6000f8e00ff */
[----:B------:R-:W-:Y:S01]  /*10820*/  IADD3 R30, -R2, UR5, R30 ;  /* 0x00000005021e7c10 */ /* 0x000fe2000fffe11e */
[----:B------:R-:W-:Y:S01]  /*10830*/  IMAD.WIDE.U32 R4, R4, UR15, R28 ;  /* 0x0000000f04047c25 */ /* 0x000fe2000f8e001c */
[----:B------:R-:W-:Y:S01]  /*10840*/  ISETP.GE.OR P0, PT, R2, UR5, P0 ;  /* 0x0000000502007c0c */ /* 0x000fe20008706670 */
[----:B------:R-:W-:Y:S02]  /*10850*/  UIADD3 UR5, UR10, -UR9, URZ ;  /* 0x800000090a057290 */ /* 0x000fe4000fffe03f */
[----:B------:R-:W-:Y:S02]  /*10860*/  VIADD R5, R5, UR7 ;  /* 0x0000000705057c36 */ /* 0x000fe40008000000 */
[----:B------:R-:W-:-:S04]  /*10870*/  ULEA.HI UR5, UR5, UR9, URZ, 0x1f ;  /* 0x0000000905057291 */ /* 0x000fc8000f8ff83f */
[----:B------:R-:W-:-:S04]  /*10880*/  USHF.R.U32.HI UR5, URZ, 0x2, UR5 ;  /* 0x000000023f057899 */ /* 0x000fc80008011605 */
[----:B------:R-:W-:Y:S02]  /*10890*/  @UP1 ULOP3.LUT UR14, UR14, 0x1, UR5, 0x78, !UPT ;  /* 0x000000010e0e1892 */ /* 0x000fe4000f8e7805 */
[----:B------:R-:W-:-:S04]  /*108a0*/  UIMAD UR5, UR5, -0x7, UR10 ;  /* 0xfffffff9050578a4 */ /* 0x000fc8000f8e020a */
[----:B------:R-:W-:Y:S02]  /*108b0*/  IMAD.U32 R3, RZ, RZ, UR14 ;  /* 0x0000000eff037e24 */ /* 0x000fe4000f8e00ff */
[----:B------:R-:W-:-:S03]  /*108c0*/  IMAD.U32 R2, RZ, RZ, UR5 ;  /* 0x00000005ff027e24 */ /* 0x000fc6000f8e00ff */
[----:B------:R1:W-:Y:S04]  /*108d0*/  STL [R1+0x404], R3 ;  /* 0x0004040301007387 */ /* 0x0003e80000100800 */
[----:B------:R1:W-:Y:S01]  /*108e0*/  STL [R1+0x400], R2 ;  /* 0x0004000201007387 */ /* 0x0003e20000100800 */
[----:B------:R-:W-:Y:S05]  /*108f0*/  @P0 BRA `(.L_x_31) ;  /* 0x0000011c00980947 */ /* 0x000fea0003800000 */
[----:B------:R-:W1:Y:S01]  /*10900*/  LDC.64 R24, c[0x0][0x5c8] ;  /* 0x00017200ff187b82 */ /* 0x000e620000000a00 */
[----:B------:R-:W-:Y:S01]  /*10910*/  ULDC.64 UR8, c[0x0][0x5c0] ;  /* 0x0001700000087ab9 */ /* 0x000fe20000000a00 */
[----:B------:R-:W-:Y:S01]  /*10920*/  BSSY B0, `(.L_x_31) ;  /* 0x00011e3000007945 */ /* 0x000fe20003800000 */
[-C--:B-1----:R-:W-:Y:S01]  /*10930*/  IMAD R2, R35, R24.reuse, RZ ;  /* 0x0000001823027224 */ /* 0x082fe200078e02ff */
[----:B------:R-:W-:Y:S01]  /*10940*/  SHF.L.U64.HI R27, R24, 0x3, R25 ;  /* 0x00000003181b7819 */ /* 0x000fe20000010219 */
[----:B------:R-:W-:-:S04]  /*10950*/  IMAD.WIDE.U32 R4, R31, R24, R4 ;  /* 0x000000181f047225 */ /* 0x000fc800078e0004 */
[----:B------:R-:W-:Y:S01]  /*10960*/  IMAD R2, R31, R25, R2 ;  /* 0x000000191f027224 */ /* 0x000fe200078e0202 */
[C---:B------:R-:W-:Y:S01]  /*10970*/  LEA R26, P2, R24.reuse, R4, 0x7 ;  /* 0x00000004181a7211 */ /* 0x040fe200078438ff */
[----:B------:R-:W-:Y:S02]  /*10980*/  IMAD.SHL.U32 R3, R24, 0x8, RZ ;  /* 0x0000000818037824 */ /* 0x000fe400078e00ff */
[----:B------:R-:W-:Y:S01]  /*10990*/  IMAD.IADD R5, R5, 0x1, R2 ;  /* 0x0000000105057824 */ /* 0x000fe200078e0202 */
[C---:B------:R-:W-:Y:S02]  /*109a0*/  IADD3 R2, P5, R4.reuse, UR8, RZ ;  /* 0x0000000804027c10 */ /* 0x040fe4000ffbe0ff */
[----:B------:R-:W-:Y:S02]  /*109b0*/  IADD3 R4, P0, P1, R4, UR8, R3 ;  /* 0x0000000804047c10 */ /* 0x000fe4000f91e003 */
[----:B0-----:R-:W-:Y:S02]  /*109c0*/  LEA.HI.X R6, R24, R5, R25, 0x7, P2 ;  /* 0x0000000518067211 */ /* 0x001fe400010f3c19 */
[----:B------:R-:W-:-:S02]  /*109d0*/  IADD3 R24, P2, P3, R26, UR8, R3 ;  /* 0x000000081a187c10 */ /* 0x000fc4000fb5e003 */
[C---:B------:R-:W-:Y:S02]  /*109e0*/  IADD3.X R3, R5.reuse, UR9, RZ, P5, !PT ;  /* 0x0000000905037c10 */ /* 0x040fe4000affe4ff */
[----:B------:R-:W-:Y:S02]  /*109f0*/  FSETP.NEU.AND P5, PT, RZ, UR6, PT ;  /* 0x00000006ff007c0b */ /* 0x000fe4000bfad000 */
[----:B------:R-:W-:Y:S02]  /*10a00*/  IADD3 R26, P6, R26, UR8, RZ ;  /* 0x000000081a1a7c10 */ /* 0x000fe4000ffde0ff */
[--C-:B------:R-:W-:Y:S02]  /*10a10*/  IADD3.X R5, R5, UR9, R27.reuse, P0, P1 ;  /* 0x0000000905057c10 */ /* 0x100fe400087e241b */
[C---:B------:R-:W-:Y:S02]  /*10a20*/  IADD3.X R25, R6.reuse, UR9, R27, P2, P3 ;  /* 0x0000000906197c10 */ /* 0x040fe400097e641b */
[----:B------:R-:W-:-:S05]  /*10a30*/  IADD3.X R27, R6, UR9, RZ, P6, !PT ;  /* 0x00000009061b7c10 */ /* 0x000fca000b7fe4ff */
[----:B------:R-:W-:Y:S05]  /*10a40*/  @!P5 BRA `(.L_x_32) ;  /* 0x000000d000ccd947 */ /* 0x000fea0003800000 */
[----:B------:R-:W-:Y:S01]  /*10a50*/  R2UR UR7, R33 ;  /* 0x00000000210772ca */ /* 0x000fe200000e0000 */
[----:B------:R-:W-:Y:S01]  /*10a60*/  ULDC.64 UR8, c[0x0][0x5b8] ;  /* 0x00016e0000087ab9 */ /* 0x000fe20000000a00 */
[----:B------:R-:W-:Y:S01]  /*10a70*/  ISETP.GE.AND P3, PT, R30, 0x1, PT ;  /* 0x000000011e00780c */ /* 0x000fe20003f66270 */
[----:B------:R-:W-:Y:S02]  /*10a80*/  UIMAD UR5, UR11, UR8, URZ ;  /* 0x000000080b0572a4 */ /* 0x000fe4000f8e023f */
[----:B------:R-:W-:Y:S01]  /*10a90*/  IMAD.U32 R6, RZ, RZ, UR8 ;  /* 0x00000008ff067e24 */ /* 0x000fe2000f8e00ff */
[----:B------:R-:W-:Y:S01]  /*10aa0*/  BSSY B1, `(.L_x_33) ;  /* 0x0000010000017945 */ /* 0x000fe20003800000 */
[----:B------:R-:W-:-:S06]  /*10ab0*/  ULDC.64 UR10, c[0x0][0x5a8] ;  /* 0x00016a00000a7ab9 */ /* 0x000fcc0000000a00 */
[----:B------:R-:W-:Y:S02]  /*10ac0*/  UIMAD UR5, UR7, UR9, UR5 ;  /* 0x00000009070572a4 */ /* 0x000fe4000f8e0205 */
[----:B------:R-:W-:Y:S01]  /*10ad0*/  IMAD.WIDE.U32 R28, R6, UR7, R28 ;  /* 0x00000007061c7c25 */ /* 0x000fe2000f8e001c */
[----:B------:R-:W-:-:S03]  /*10ae0*/  ULDC.64 UR8, c[0x0][0x5b0] ;  /* 0x00016c0000087ab9 */ /* 0x000fc60000000a00 */
[----:B------:R-:W-:Y:S02]  /*10af0*/  IMAD.MOV.U32 R32, RZ, RZ, R28 ;  /* 0x000000ffff207224 */ /* 0x000fe400078e001c */
[----:B------:R-:W-:Y:S02]  /*10b00*/  VIADD R33, R29, UR5 ;  /* 0x000000051d217c36 */ /* 0x000fe40008000000 */
[----:B------:R-:W-:Y:S02]  /*10b10*/  IMAD R6, R35, UR8, RZ ;  /* 0x0000000823067c24 */ /* 0x000fe4000f8e02ff */
[----:B------:R-:W-:-:S04]  /*10b20*/  IMAD.WIDE.U32 R28, R31, UR8, R32 ;  /* 0x000000081f1c7c25 */ /* 0x000fc8000f8e0020 */
[----:B------:R-:W-:Y:S01]  /*10b30*/  IMAD R6, R31, UR9, R6 ;  /* 0x000000091f067c24 */ /* 0x000fe2000f8e0206 */
[----:B------:R-:W-:-:S04]  /*10b40*/  IADD3 R28, P0, R28, UR10, RZ ;  /* 0x0000000a1c1c7c10 */ /* 0x000fc8000ff1e0ff */
[--C-:B------:R-:W-:Y:S02]  /*10b50*/  IADD3.X R29, R29, UR11, R6.reuse, P0, !PT ;  /* 0x0000000b1d1d7c10 */ /* 0x100fe400087fe406 */
[----:B------:R-:W-:Y:S02]  /*10b60*/  ISETP.LT.OR P0, PT, R0, 0x1, !P3 ;  /* 0x000000010000780c */ /* 0x000fe40005f01670 */
[----:B------:R-:W-:-:S11]  /*10b70*/  PRMT R6, RZ, 0x7610, R6 ;  /* 0x00007610ff067816 */ /* 0x000fd60000000006 */
[----:B------:R-:W-:Y:S05]  /*10b80*/  @P0 BRA `(.L_x_34) ;  /* 0x0000000000040947 */ /* 0x000fea0003800000 */
[----:B------:R0:W5:Y:S02]  /*10b90*/  LDG.E.U8 R6, desc[UR60][R28.64] ;  /* 0x0000003c1c067981 */ /* 0x000164000c1e1100 */
.L_x_34:
[----:B------:R-:W-:Y:S05]  /*10ba0*/  BSYNC B1 ;  /* 0x0000000000017941 */ /* 0x000fea0003800000 */
.L_x_33:
[----:B-----5:R-:W-:Y:S01]  /*10bb0*/  LOP3.LUT R6, R6, 0xff, RZ, 0xc0, !PT ;  /* 0x000000ff06067812 */ /* 0x020fe200078ec0ff */
[----:B------:R-:W-:Y:S03]  /*10bc0*/  BSSY B1, `(.L_x_35) ;  /* 0x000000b000017945 */ /* 0x000fe60003800000 */
[----:B------:R-:W-:-:S05]  /*10bd0*/  F2FP.F16.E4M3.UNPACK_B R6, R6 ;  /* 0x00000006ff06723e */ /* 0x000fca00020006ff */
[----:B------:R-:W-:-:S05]  /*10be0*/  HADD2.F32 R6, -RZ, R6.H0_H0 ;  /* 0x20000006ff067230 */ /* 0x000fca0000004100 */
[----:B------:R-:W-:-:S04]  /*10bf0*/  FMUL R6, R6, UR6 ;  /* 0x0000000606067c20 */ /* 0x000fc80008400000 */
[--C-:B------:R-:W-:Y:S01]  /*10c00*/  FFMA R7, R7, UR4, R6.reuse ;  /* 0x0000000407077c23 */ /* 0x100fe20008000006 */
[----:B------:R-:W-:-:S04]  /*10c10*/  PRMT R6, RZ, 0x7610, R6 ;  /* 0x00007610ff067816 */ /* 0x000fc80000000006 */
[----:B------:R-:W-:-:S05]  /*10c20*/  F2FP.SATFINITE.E4M3.F32.PACK_AB_MERGE_C R7, RZ, R7, RZ ;  /* 0x00000007ff07723e */ /* 0x000fca00048070ff */
[----:B------:R1:W-:Y:S01]  /*10c30*/  @!P0 STG.E.U8 desc[UR60][R2.64], R7 ;  /* 0x0000000702008986 */ /* 0x0003e2000c10113c */
[----:B------:R-:W-:-:S13]  /*10c40*/  ISETP.LT.OR P0, PT, R0, 0x2, !P3 ;  /* 0x000000020000780c */ /* 0x000fda0005f01670 */
[----:B-1----:R-:W-:Y:S05]  /*10c50*/  @P0 BRA `(.L_x_36) ;  /* 0x0000000000040947 */ /* 0x002fea0003800000 */
[----:B------:R1:W5:Y:S02]  /*10c60*/  LDG.E.U8 R6, desc[UR60][R28.64+0x1] ;  /* 0x0000013c1c067981 */ /* 0x000364000c1e1100 */
.L_x_36:
[----:B------:R-:W-:Y:S05]  /*10c70*/  BSYNC B1 ;  /* 0x0000000000017941 */ /* 0x000fea0003800000 */
.L_x_35:
[----:B-----5:R-:W-:Y:S01]  /*10c80*/  LOP3.LUT R6, R6, 0xff, RZ, 0xc0, !PT ;  /* 0x000000ff06067812 */ /* 0x020fe200078ec0ff */
[----:B------:R-:W-:Y:S01]  /*10c90*/  BSSY B1, `(.L_x_37) ;  /* 0x0000013000017945 */ /* 0x000fe20003800000 */
[----:B------:R-:W-:Y:S02]  /*10ca0*/  ISETP.GE.AND P2, PT, R30, 0x9, PT ;  /* 0x000000091e00780c */ /* 0x000fe40003f46270 */
[----:B------:R-:W-:-:S05]  /*10cb0*/  F2FP.F16.E4M3.UNPACK_B R6, R6 ;  /* 0x00000006ff06723e */ /* 0x000fca00020006ff */
[----:B------:R-:W-:-:S05]  /*10cc0*/  HADD2.F32 R6, -RZ, R6.H0_H0 ;  /* 0x20000006ff067230 */ /* 0x000fca0000004100 */
[----:B------:R-:W-:-:S04]  /*10cd0*/  FMUL R6, R6, UR6 ;  /* 0x0000000606067c20 */ /* 0x000fc80008400000 */
[----:B------:R-:W-:-:S05]  /*10ce0*/  FFMA R8, R8, UR4, R6 ;  /* 0x0000000408087c23 */ /* 0x000fca0008000006 */
[----:B------:R-:W-:-:S05]  /*10cf0*/  F2FP.SATFINITE.E4M3.F32.PACK_AB_MERGE_C R8, RZ, R8, RZ ;  /* 0x00000008ff08723e */ /* 0x000fca00048070ff */
[----:B------:R2:W-:Y:S01]  /*10d00*/  @!P0 STG.E.U8 desc[UR60][R2.64+0x1], R8 ;  /* 0x0000010802008986 */ /* 0x0005e2000c10113c */
[----:B------:R-:W-:-:S05]  /*10d10*/  IADD3 R6, P0, R31, 0x8, RZ ;  /* 0x000000081f067810 */ /* 0x000fca0007f1e0ff */
[----:B------:R-:W-:-:S04]  /*10d20*/  IMAD.X R7, RZ, RZ, R35, P0 ;  /* 0x000000ffff077224 */ /* 0x000fc800000e0623 */
[----:B------:R-:W-:-:S04]  /*10d30*/  IMAD R7, R7, UR8, RZ ;  /* 0x0000000807077c24 */ /* 0x000fc8000f8e02ff */
[C---:B--2---:R-:W-:Y:S02]  /*10d40*/  IMAD R8, R6.reuse, UR9, R7 ;  /* 0x0000000906087c24 */ /* 0x044fe4000f8e0207 */
[----:B------:R-:W-:-:S03]  /*10d50*/  IMAD.WIDE.U32 R6, R6, UR8, R32 ;  /* 0x0000000806067c25 */ /* 0x000fc6000f8e0020 */
[----:B------:R-:W-:-:S04]  /*10d60*/  IADD3 R6, P0, R6, UR10, RZ ;  /* 0x0000000a06067c10 */ /* 0x000fc8000ff1e0ff */
[--C-:B------:R-:W-:Y:S02]  /*10d70*/  IADD3.X R7, R7, UR11, R8.reuse, P0, !PT ;  /* 0x0000000b07077c10 */ /* 0x100fe400087fe408 */
[----:B------:R-:W-:Y:S02]  /*10d80*/  ISETP.LT.OR P0, PT, R0, 0x1, !P2 ;  /* 0x000000010000780c */ /* 0x000fe40005701670 */
[----:B------:R-:W-:-:S11]  /*10d90*/  PRMT R8, RZ, 0x7610, R8 ;  /* 0x00007610ff087816 */ /* 0x000fd60000000008 */
[----:B------:R-:W-:Y:S05]  /*10da0*/  @P0 BRA `(.L_x_38) ;  /* 0x0000000000040947 */ /* 0x000fea0003800000 */
[----:B------:R2:W5:Y:S02]  /*10db0*/  LDG.E.U8 R8, desc[UR60][R6.64] ;  /* 0x0000003c06087981 */ /* 0x000564000c1e1100 */
.L_x_38:
[----:B------:R-:W-:Y:S05]  /*10dc0*/  BSYNC B1 ;  /* 0x0000000000017941 */ /* 0x000fea0003800000 */
.L_x_37:
        /* <DEDUP_REMOVED lines=10> */
[----:B---3--:R-:W-:Y:S05]  /*10e70*/  @P0 BRA `(.L_x_40) ;  /* 0x0000000000040947 */ /* 0x008fea0003800000 */
[----:B------:R3:W5:Y:S02]  /*10e80*/  LDG.E.U8 R8, desc[UR60][R6.64+0x1] ;  /* 0x0000013c06087981 */ /* 0x000764000c1e1100 */
.L_x_40:
[----:B------:R-:W-:Y:S05]  /*10e90*/  BSYNC B1 ;  /* 0x0000000000017941 */ /* 0x000fea0003800000 */
.L_x_39:
[----:B-----5:R-:W-:Y:S01]  /*10ea0*/  LOP3.LUT R8, R8, 0xff, RZ, 0xc0, !PT ;  /* 0x000000ff08087812 */ /* 0x020fe200078ec0ff */
[----:B------:R-:W-:Y:S01]  /*10eb0*/  BSSY B1, `(.L_x_41) ;  /* 0x000000b000017945 */ /* 0x000fe20003800000 */
[----:B------:R-:W-:Y:S02]  /*10ec0*/  ISETP.LT.OR P1, PT, R0, 0x9, !P3 ;  /* 0x000000090000780c */ /* 0x000fe40005f21670 */
[----:B------:R-:W-:-:S05]  /*10ed0*/  F2FP.F16.E4M3.UNPACK_B R8, R8 ;  /* 0x00000008ff08723e */ /* 0x000fca00020006ff */
[----:B------:R-:W-:-:S05]  /*10ee0*/  HADD2.F32 R8, -RZ, R8.H0_H0 ;  /* 0x20000008ff087230 */ /* 0x000fca0000004100 */
[----:B------:R-:W-:-:S04]  /*10ef0*/  FMUL R8, R8, UR6 ;  /* 0x0000000608087c20 */ /* 0x000fc80008400000 */
[--C-:B------:R-:W-:Y:S01]  /*10f00*/  FFMA R10, R10, UR4, R8.reuse ;  /* 0x000000040a0a7c23 */ /* 0x100fe20008000008 */
[----:B------:R-:W-:-:S04]  /*10f10*/  PRMT R8, RZ, 0x7610, R8 ;  /* 0x00007610ff087816 */ /* 0x000fc80000000008 */
[----:B------:R-:W-:-:S05]  /*10f20*/  F2FP.SATFINITE.E4M3.F32.PACK_AB_MERGE_C R10, RZ, R10, RZ ;  /* 0x0000000aff0a723e */ /* 0x000fca00048070ff */
[----:B------:R4:W-:Y:S01]  /*10f30*/  @!P0 STG.E.U8 desc[UR60][R4.64+0x1], R10 ;  /* 0x0000010a04008986 */ /* 0x0009e2000c10113c */
[----:B------:R-:W-:Y:S05]  /*10f40*/  @P1 BRA `(.L_x_42) ;  /* 0x0000000000041947 */ /* 0x000fea0003800000 */
[----:B------:R0:W5:Y:S02]  /*10f50*/  LDG.E.U8 R8, desc[UR60][R28.64+0x8] ;  /* 0x0000083c1c087981 */ /* 0x000164000c1e1100 */
.L_x_42:
[----:B------:R-:W-:Y:S05]  /*10f60*/  BSYNC B1 ;  /* 0x0000000000017941 */ /* 0x000fea0003800000 */
.L_x_41:
        /* <DEDUP_REMOVED lines=12> */
.L_x_44:
[----:B------:R-:W-:Y:S05]  /*11030*/  BSYNC B1 ;  /* 0x0000000000017941 */ /* 0x000fea0003800000 */
.L_x_43:
        /* <DEDUP_REMOVED lines=12> */
.L_x_46:
[----:B------:R-:W-:Y:S05]  /*11100*/  BSYNC B1 ;  /* 0x0000000000017941 */ /* 0x000fea0003800000 */
.L_x_45:
        /* <DEDUP_REMOVED lines=12> */
.L_x_48:
[----:B------:R-:W-:Y:S05]  /*111d0*/  BSYNC B1 ;  /* 0x0000000000017941 */ /* 0x000fea0003800000 */
.L_x_47:
[----:B-----5:R-:W-:Y:S01]  /*111e0*/  LOP3.LUT R9, R8, 0xff, RZ, 0xc0, !PT ;  /* 0x000000ff08097812 */ /* 0x020fe200078ec0ff */
[----:B------:R-:W-:Y:S01]  /*111f0*/  BSSY B1, `(.L_x_49) ;  /* 0x0000013000017945 */ /* 0x000fe20003800000 */
[----:B------:R-:W-:Y:S02]  /*11200*/  IADD3 R8, P1, R31, 0x80, RZ ;  /* 0x000000801f087810 */ /* 0x000fe40007f3e0ff */
[----:B------:R-:W-:-:S05]  /*11210*/  F2FP.F16.E4M3.UNPACK_B R9, R9 ;  /* 0x00000009ff09723e */ /* 0x000fca00020006ff */
[----:B----4-:R-:W-:Y:S02]  /*11220*/  HADD2.F32 R10, -RZ, R9.H0_H0 ;  /* 0x20000009ff0a7230 */ /* 0x010fe40000004100 */
[----:B------:R-:W-:-:S03]  /*11230*/  IMAD.X R9, RZ, RZ, R35, P1 ;  /* 0x000000ffff097224 */ /* 0x000fc600008e0623 */
[----:B------:R-:W-:Y:S01]  /*11240*/  FMUL R10, R10, UR6 ;  /* 0x000000060a0a7c20 */ /* 0x000fe20008400000 */
[----:B------:R-:W-:-:S03]  /*11250*/  IMAD R9, R9, UR8, RZ ;  /* 0x0000000809097c24 */ /* 0x000fc6000f8e02ff */
[----:B------:R-:W-:Y:S01]  /*11260*/  FFMA R10, R14, UR4, R10 ;  /* 0x000000040e0a7c23 */ /* 0x000fe2000800000a */
[C---:B0-----:R-:W-:Y:S02]  /*11270*/  IMAD R11, R8.reuse, UR9, R9 ;  /* 0x00000009080b7c24 */ /* 0x041fe4000f8e0209 */
[----:B------:R-:W-:Y:S02]  /*11280*/  IMAD.WIDE.U32 R8, R8, UR8, R32 ;  /* 0x0000000808087c25 */ /* 0x000fe4000f8e0020 */
[----:B------:R-:W-:Y:S02]  /*11290*/  F2FP.SATFINITE.E4M3.F32.PACK_AB_MERGE_C R10, RZ, R10, RZ ;  /* 0x0000000aff0a723e */ /* 0x000fe400048070ff */
[----:B------:R-:W-:-:S03]  /*112a0*/  IADD3 R8, P1, R8, UR10, RZ ;  /* 0x0000000a08087c10 */ /* 0x000fc6000ff3e0ff */
[----:B------:R0:W-:Y:S01]  /*112b0*/  @!P0 STG.E.U8 desc[UR60][R4.64+0x9], R10 ;  /* 0x0000090a04008986 */ /* 0x0001e2000c10113c */
[----:B------:R-:W-:Y:S02]  /*112c0*/  IADD3.X R9, R9, UR11, R11, P1, !PT ;  /* 0x0000000b09097c10 */ /* 0x000fe40008ffe40b */
[----:B------:R-:W-:-:S04]  /*112d0*/  ISETP.GE.AND P1, PT, R30, 0x81, PT ;  /* 0x000000811e00780c */ /* 0x000fc80003f26270 */
[----:B------:R-:W-:Y:S02]  /*112e0*/  ISETP.LT.OR P6, PT, R0, 0x1, !P1 ;  /* 0x000000010000780c */ /* 0x000fe40004fc1670 */
[----:B0-----:R-:W-:-:S11]  /*112f0*/  PRMT R10, RZ, 0x7610, R10 ;  /* 0x00007610ff0a7816 */ /* 0x001fd6000000000a */
[----:B------:R-:W-:Y:S05]  /*11300*/  @P6 BRA `(.L_x_50) ;  /* 0x0000000000046947 */ /* 0x000fea0003800000 */
[----:B------:R0:W5:Y:S02]  /*11310*/  LDG.E.U8 R10, desc[UR60][R8.64] ;  /* 0x0000003c080a7981 */ /* 0x000164000c1e1100 */
.L_x_50:
[----:B------:R-:W-:Y:S05]  /*11320*/  BSYNC B1 ;  /* 0x0000000000017941 */ /* 0x000fea0003800000 */
.L_x_49:
        /* <DEDUP_REMOVED lines=12> */
.L_x_52:
[----:B------:R-:W-:Y:S05]  /*113f0*/  BSYNC B1 ;  /* 0x0000000000017941 */ /* 0x000fea0003800000 */
.L_x_51:
[----:B-----5:R-:W-:Y:S01]  /*11400*/  LOP3.LUT R10, R10, 0xff, RZ, 0xc0, !PT ;  /* 0x000000ff0a0a7812 */ /* 0x020fe200078ec0ff */
[----:B------:R-:W-:Y:S01]  /*11410*/  BSSY B1, `(.L_x_53) ;  /* 0x0000013000017945 */ /* 0x000fe20003800000 */
[----:B------:R-:W-:Y:S02]  /*11420*/  IADD3 R31, P0, R31, 0x88, RZ ;  /* 0x000000881f1f7810 */ /* 0x000fe40007f1e0ff */
[----:B------:R-:W-:Y:S02]  /*11430*/  F2FP.F16.E4M3.UNPACK_B R10, R10 ;  /* 0x0000000aff0a723e */ /* 0x000fe400020006ff */
[----:B------:R-:W-:Y:S01]  /*11440*/  PRMT R12, RZ, 0x7610, R12 ;  /* 0x00007610ff0c7816 */ /* 0x000fe2000000000c */
[----:B------:R-:W-:Y:S02]  /*11450*/  IMAD.X R34, RZ, RZ, R35, P0 ;  /* 0x000000ffff227224 */ /* 0x000fe400000e0623 */
[----:B------:R-:W-:Y:S02]  /*11460*/  HADD2.F32 R10, -RZ, R10.H0_H0 ;  /* 0x2000000aff0a7230 */ /* 0x000fe40000004100 */
[----:B------:R-:W-:-:S02]  /*11470*/  IMAD R34, R34, UR8, RZ ;  /* 0x0000000822227c24 */ /* 0x000fc4000f8e02ff */
[----:B------:R-:W-:-:S04]  /*11480*/  IMAD.WIDE.U32 R32, R31, UR8, R32 ;  /* 0x000000081f207c25 */ /* 0x000fc8000f8e0020 */
[----:B------:R-:W-:Y:S01]  /*11490*/  FMUL R10, R10, UR6 ;  /* 0x000000060a0a7c20 */ /* 0x000fe20008400000 */
[----:B------:R-:W-:-:S03]  /*114a0*/  IMAD R31, R31, UR9, R34 ;  /* 0x000000091f1f7c24 */ /* 0x000fc6000f8e0222 */
[----:B------:R-:W-:Y:S01]  /*114b0*/  FFMA R16, R16, UR4, R10 ;  /* 0x0000000410107c23 */ /* 0x000fe2000800000a */
[----:B------:R-:W-:-:S04]  /*114c0*/  IADD3 R10, P0, R32, UR10, RZ ;  /* 0x0000000a200a7c10 */ /* 0x000fc8000ff1e0ff */
[----:B------:R-:W-:Y:S02]  /*114d0*/  F2FP.SATFINITE.E4M3.F32.PACK_AB_MERGE_C R16, RZ, R16, RZ ;  /* 0x00000010ff10723e */ /* 0x000fe400048070ff */
[----:B------:R-:W-:Y:S02]  /*114e0*/  IADD3.X R11, R33, UR11, R31, P0, !PT ;  /* 0x0000000b210b7c10 */ /* 0x000fe400087fe41f */
[----:B------:R-:W-:Y:S01]  /*114f0*/  ISETP.GE.AND P0, PT, R30, 0x89, PT ;  /* 0x000000891e00780c */ /* 0x000fe20003f06270 */
[----:B------:R0:W-:Y:S03]  /*11500*/  @!P5 STG.E.U8 desc[UR60][R26.64+0x1], R16 ;  /* 0x000001101a00d986 */ /* 0x0001e6000c10113c */
[----:B------:R-:W-:-:S13]  /*11510*/  ISETP.LT.OR P5, PT, R0, 0x1, !P0 ;  /* 0x000000010000780c */ /* 0x000fda00047a1670 */
[----:B0-----:R-:W-:Y:S05]  /*11520*/  @P5 BRA `(.L_x_54) ;  /* 0x0000000000045947 */ /* 0x001fea0003800000 */
[----:B------:R0:W5:Y:S02]  /*11530*/  LDG.E.U8 R12, desc[UR60][R10.64] ;  /* 0x0000003c0a0c7981 */ /* 0x000164000c1e1100 */
.L_x_54:
[----:B------:R-:W-:Y:S05]  /*11540*/  BSYNC B1 ;  /* 0x0000000000017941 */ /* 0x000fea0003800000 */
.L_x_53:
        /* <DEDUP_REMOVED lines=12> */
.L_x_56:
[----:B------:R-:W-:Y:S05]  /*11610*/  BSYNC B1 ;  /* 0x0000000000017941 */ /* 0x000fea0003800000 */
.L_x_55:
        /* <DEDUP_REMOVED lines=12> */
.L_x_58:
[----:B------:R-:W-:Y:S05]  /*116e0*/  BSYNC B1 ;  /* 0x0000000000017941 */ /* 0x000fea0003800000 */
.L_x_57:
        /* <DEDUP_REMOVED lines=12> */
.L_x_60:
[----:B------:R-:W-:Y:S05]  /*117b0*/  BSYNC B1 ;  /* 0x0000000000017941 */ /* 0x000fea0003800000 */
.L_x_59:
        /* <DEDUP_REMOVED lines=12> */
.L_x_62:
[----:B------:R-:W-:Y:S05]  /*11880*/  BSYNC B1 ;  /* 0x0000000000017941 */ /* 0x000fea0003800000 */
.L_x_61:
        /* <DEDUP_REMOVED lines=12> */
.L_x_64:
[----:B------:R-:W-:Y:S05]  /*11950*/  BSYNC B1 ;  /* 0x0000000000017941 */ /* 0x000fea0003800000 */
.L_x_63:
        /* <DEDUP_REMOVED lines=12> */
.L_x_66:
[----:B------:R-:W-:Y:S05]  /*11a20*/  BSYNC B1 ;  /* 0x0000000000017941 */ /* 0x000fea0003800000 */
.L_x_65:
        /* <DEDUP_REMOVED lines=12> */
.L_x_68:
[----:B------:R-:W-:Y:S05]  /*11af0*/  BSYNC B1 ;  /* 0x0000000000017941 */ /* 0x000fea0003800000 */
.L_x_67:
        /* <DEDUP_REMOVED lines=12> */
.L_x_70:
[----:B------:R-:W-:Y:S05]  /*11bc0*/  BSYNC B1 ;  /* 0x0000000000017941 */ /* 0x000fea0003800000 */
.L_x_69:
        /* <DEDUP_REMOVED lines=12> */
.L_x_72:
[----:B------:R-:W-:Y:S05]  /*11c90*/  BSYNC B1 ;  /* 0x0000000000017941 */ /* 0x000fea0003800000 */
.L_x_71:
        /* <DEDUP_REMOVED lines=12> */
.L_x_74:
[----:B------:R-:W-:Y:S05]  /*11d60*/  BSYNC B1 ;  /* 0x0000000000017941 */ /* 0x000fea0003800000 */
.L_x_73:
        /* <DEDUP_REMOVED lines=12> */
.L_x_76:
[----:B------:R-:W-:Y:S05]  /*11e30*/  BSYNC B1 ;  /* 0x0000000000017941 */ /* 0x000fea0003800000 */
.L_x_75:
        /* <DEDUP_REMOVED lines=12> */
.L_x_78:
[----:B------:R-:W-:Y:S05]  /*11f00*/  BSYNC B1 ;  /* 0x0000000000017941 */ /* 0x000fea0003800000 */
.L_x_77:
        /* <DEDUP_REMOVED lines=12> */
.L_x_80:
[----:B------:R-:W-:Y:S05]  /*11fd0*/  BSYNC B1 ;  /* 0x0000000000017941 */ /* 0x000fea0003800000 */
.L_x_79:
[----:B------:R-:W2:Y:S01]  /*11fe0*/  LDL.LU R13, [R1+0x80] ;  /* 0x00008000010d7983 */ /* 0x000ea20000300800 */
[----:B-----5:R-:W-:Y:S01]  /*11ff0*/  LOP3.LUT R12, R12, 0xff, RZ, 0xc0, !PT ;  /* 0x000000ff0c0c7812 */ /* 0x020fe200078ec0ff */
[----:B------:R-:W-:Y:S01]  /*12000*/  BSSY B1, `(.L_x_81) ;  /* 0x000000b000017945 */ /* 0x000fe20003800000 */
[----:B------:R-:W-:Y:S02]  /*12010*/  ISETP.LT.OR P5, PT, R0, 0x11, !P1 ;  /* 0x000000110000780c */ /* 0x000fe40004fa1670 */
[----:B------:R-:W-:-:S05]  /*12020*/  F2FP.F16.E4M3.UNPACK_B R12, R12 ;  /* 0x0000000cff0c723e */ /* 0x000fca00020006ff */
[----:B------:R-:W-:-:S05]  /*12030*/  HADD2.F32 R12, -RZ, R12.H0_H0 ;  /* 0x2000000cff0c7230 */ /* 0x000fca0000004100 */
[----:B------:R-:W-:-:S04]  /*12040*/  FMUL R12, R12, UR6 ;  /* 0x000000060c0c7c20 */ /* 0x000fc80008400000 */
[----:B--2---:R-:W-:-:S05]  /*12050*/  FFMA R12, R13, UR4, R12 ;  /* 0x000000040d0c7c23 */ /* 0x004fca000800000c */
[----:B------:R-:W-:Y:S02]  /*12060*/  F2FP.SATFINITE.E4M3.F32.PACK_AB_MERGE_C R13, RZ, R12, RZ ;  /* 0x0000000cff0d723e */ /* 0x000fe400048070ff */
[----:B------:R-:W-:-:S03]  /*12070*/  PRMT R12, RZ, 0x7610, R12 ;  /* 0x00007610ff0c7816 */ /* 0x000fc6000000000c */
[----:B------:R2:W-:Y:S01]  /*12080*/  @!P6 STG.E.U8 desc[UR60][R4.64+0x19], R13 ;  /* 0x0000190d0400e986 */ /* 0x0005e2000c10113c */
[----:B------:R-:W-:Y:S05]  /*12090*/  @P5 BRA `(.L_x_82) ;  /* 0x0000000000045947 */ /* 0x000fea0003800000 */
[----:B------:R0:W5:Y:S02]  /*120a0*/  LDG.E.U8 R12, desc[UR60][R8.64+0x10] ;  /* 0x0000103c080c7981 */ /* 0x000164000c1e1100 */
.L_x_82:
[----:B------:R-:W-:Y:S05]  /*120b0*/  BSYNC B1 ;  /* 0x0000000000017941 */ /* 0x000fea0003800000 */
.L_x_81:
[----:B--2---:R-:W2:Y:S01]  /*120c0*/  LDL.LU R13, [R1+0x84] ;  /* 0x00008400010d7983 */ /* 0x004ea20000300800 */
        /* <DEDUP_REMOVED lines=12> */
.L_x_84:
[----:B------:R-:W-:Y:S05]  /*12190*/  BSYNC B1 ;  /* 0x0000000000017941 */ /* 0x000fea0003800000 */
.L_x_83:
        /* <DEDUP_REMOVED lines=13> */
.L_x_86:
[----:B------:R-:W-:Y:S05]  /*12270*/  BSYNC B1 ;  /* 0x0000000000017941 */ /* 0x000fea0003800000 */
.L_x_85:
        /* <DEDUP_REMOVED lines=13> */
.L_x_88:
[----:B------:R-:W-:Y:S05]  /*12350*/  BSYNC B1 ;  /* 0x0000000000017941 */ /* 0x000fea0003800000 */
.L_x_87:
        /* <DEDUP_REMOVED lines=13> */
.L_x_90:
[----:B------:R-:W-:Y:S05]  /*12430*/  BSYNC B1 ;  /* 0x0000000000017941 */ /* 0x000fea0003800000 */
.L_x_89:
        /* <DEDUP_REMOVED lines=13> */
.L_x_92:
[----:B------:R-:W-:Y:S05]  /*12510*/  BSYNC B1 ;  /* 0x0000000000017941 */ /* 0x000fea0003800000 */
.L_x_91:
        /* <DEDUP_REMOVED lines=13> */
.L_x_94:
[----:B------:R-:W-:Y:S05]  /*125f0*/  BSYNC B1 ;  /* 0x0000000000017941 */ /* 0x000fea0003800000 */
.L_x_93:
        /* <DEDUP_REMOVED lines=13> */
.L_x_96:
[----:B------:R-:W-:Y:S05]  /*126d0*/  BSYNC B1 ;  /* 0x0000000000017941 */ /* 0x000fea0003800000 */
.L_x_95:
        /* <DEDUP_REMOVED lines=13> */
.L_x_98:
[----:B------:R-:W-:Y:S05]  /*127b0*/  BSYNC B1 ;  /* 0x0000000000017941 */ /* 0x000fea0003800000 */
.L_x_97:
        /* <DEDUP_REMOVED lines=13> */
.L_x_100:
[----:B------:R-:W-:Y:S05]  /*12890*/  BSYNC B1 ;  /* 0x0000000000017941 */ /* 0x000fea0003800000 */
.L_x_99:
        /* <DEDUP_REMOVED lines=13> */
.L_x_102:
[----:B------:R-:W-:Y:S05]  /*12970*/  BSYNC B1 ;  /* 0x0000000000017941 */ /* 0x000fea0003800000 */
.L_x_101:
        /* <DEDUP_REMOVED lines=13> */
.L_x_104:
[----:B------:R-:W-:Y:S05]  /*12a50*/  BSYNC B1 ;  /* 0x0000000000017941 */ /* 0x000fea0003800000 */
.L_x_103:
        /* <DEDUP_REMOVED lines=13> */
.L_x_106:
[----:B------:R-:W-:Y:S05]  /*12b30*/  BSYNC B1 ;  /* 0x0000000000017941 */ /* 0x000fea0003800000 */
.L_x_105:
        /* <DEDUP_REMOVED lines=13> */
.L_x_108:
[----:B------:R-:W-:Y:S05]  /*12c10*/  BSYNC B1 ;  /* 0x0000000000017941 */ /* 0x000fea0003800000 */
.L_x_107:
        /* <DEDUP_REMOVED lines=13> */
.L_x_110:
[----:B------:R-:W-:Y:S05]  /*12cf0*/  BSYNC B1 ;  /* 0x0000000000017941 */ /* 0x000fea0003800000 */
.L_x_109:
        /* <DEDUP_REMOVED lines=13> */
.L_x_112:
[----:B------:R-:W-:Y:S05]  /*12dd0*/  BSYNC B1 ;  /* 0x0000000000017941 */ /* 0x000fea0003800000 */
.L_x_111:
        /* <DEDUP_REMOVED lines=13> */
.L_x_114:
[----:B------:R-:W-:Y:S05]  /*12eb0*/  BSYNC B1 ;  /* 0x0000000000017941 */ /* 0x000fea0003800000 */
.L_x_113:
        /* <DEDUP_REMOVED lines=13> */
.L_x_116:
[----:B------:R-:W-:Y:S05]  /*12f90*/  BSYNC B1 ;  /* 0x0000000000017941 */ /* 0x000fea0003800000 */
.L_x_115:
        /* <DEDUP_REMOVED lines=13> */
.L_x_118:
[----:B------:R-:W-:Y:S05]  /*13070*/  BSYNC B1 ;  /* 0x0000000000017941 */ /* 0x000fea0003800000 */
.L_x_117:
        /* <DEDUP_REMOVED lines=13> */
.L_x_120:
[----:B------:R-:W-:Y:S05]  /*13150*/  BSYNC B1 ;  /* 0x0000000000017941 */ /* 0x000fea0003800000 */
.L_x_119:
        /* <DEDUP_REMOVED lines=13> */
.L_x_122:
[----:B------:R-:W-:Y:S05]  /*13230*/  BSYNC B1 ;  /* 0x0000000000017941 */ /* 0x000fea0003800000 */
.L_x_121:
        /* <DEDUP_REMOVED lines=13> */
.L_x_124:
[----:B------:R-:W-:Y:S05]  /*13310*/  BSYNC B1 ;  /* 0x0000000000017941 */ /* 0x000fea0003800000 */
.L_x_123:
        /* <DEDUP_REMOVED lines=13> */
.L_x_126:
[----:B------:R-:W-:Y:S05]  /*133f0*/  BSYNC B1 ;  /* 0x0000000000017941 */ /* 0x000fea0003800000 */
.L_x_125:
        /* <DEDUP_REMOVED lines=13> */
.L_x_128:
[----:B------:R-:W-:Y:S05]  /*134d0*/  BSYNC B1 ;  /* 0x0000000000017941 */ /* 0x000fea0003800000 */
.L_x_127:
        /* <DEDUP_REMOVED lines=13> */
.L_x_130:
[----:B------:R-:W-:Y:S05]  /*135b0*/  BSYNC B1 ;  /* 0x0000000000017941 */ /* 0x000fea0003800000 */
.L_x_129:
        /* <DEDUP_REMOVED lines=13> */
.L_x_132:
[----:B------:R-:W-:Y:S05]  /*13690*/  BSYNC B1 ;  /* 0x0000000000017941 */ /* 0x000fea0003800000 */
.L_x_131:
        /* <DEDUP_REMOVED lines=13> */
.L_x_134:
[----:B------:R-:W-:Y:S05]  /*13770*/  BSYNC B1 ;  /* 0x0000000000017941 */ /* 0x000fea0003800000 */
.L_x_133:
        /* <DEDUP_REMOVED lines=13> */
.L_x_136:
[----:B------:R-:W-:Y:S05]  /*13850*/  BSYNC B1 ;  /* 0x0000000000017941 */ /* 0x000fea0003800000 */
.L_x_135:
        /* <DEDUP_REMOVED lines=13> */
.L_x_138:
[----:B------:R-:W-:Y:S05]  /*13930*/  BSYNC B1 ;  /* 0x0000000000017941 */ /* 0x000fea0003800000 */
.L_x_137:
        /* <DEDUP_REMOVED lines=13> */
.L_x_140:
[----:B------:R-:W-:Y:S05]  /*13a10*/  BSYNC B1 ;  /* 0x0000000000017941 */ /* 0x000fea0003800000 */
.L_x_139:
        /* <DEDUP_REMOVED lines=13> */
.L_x_142:
[----:B------:R-:W-:Y:S05]  /*13af0*/  BSYNC B1 ;  /* 0x0000000000017941 */ /* 0x000fea0003800000 */
.L_x_141:
        /* <DEDUP_REMOVED lines=13> */
.L_x_144:
[----:B------:R-:W-:Y:S05]  /*13bd0*/  BSYNC B1 ;  /* 0x0000000000017941 */ /* 0x000fea0003800000 */
.L_x_143:
        /* <DEDUP_REMOVED lines=13> */
.L_x_146:
[----:B------:R-:W-:Y:S05]  /*13cb0*/  BSYNC B1 ;  /* 0x0000000000017941 */ /* 0x000fea0003800000 */
.L_x_145:
        /* <DEDUP_REMOVED lines=13> */
.L_x_148:
[----:B------:R-:W-:Y:S05]  /*13d90*/  BSYNC B1 ;  /* 0x0000000000017941 */ /* 0x000fea0003800000 */
.L_x_147:
        /* <DEDUP_REMOVED lines=13> */
.L_x_150:
[----:B------:R-:W-:Y:S05]  /*13e70*/  BSYNC B1 ;  /* 0x0000000000017941 */ /* 0x000fea0003800000 */
.L_x_149:
        /* <DEDUP_REMOVED lines=13> */
.L_x_152:
[----:B------:R-:W-:Y:S05]  /*13f50*/  BSYNC B1 ;  /* 0x0000000000017941 */ /* 0x000fea0003800000 */
.L_x_151:
        /* <DEDUP_REMOVED lines=13> */
.L_x_154:
[----:B------:R-:W-:Y:S05]  /*14030*/  BSYNC B1 ;  /* 0x0000000000017941 */ /* 0x000fea0003800000 */
.L_x_153:
        /* <DEDUP_REMOVED lines=13> */
.L_x_156:
[----:B------:R-:W-:Y:S05]  /*14110*/  BSYNC B1 ;  /* 0x0000000000017941 */ /* 0x000fea0003800000 */
.L_x_155:
        /* <DEDUP_REMOVED lines=13> */
.L_x_158:
[----:B------:R-:W-:Y:S05]  /*141f0*/  BSYNC B1 ;  /* 0x0000000000017941 */ /* 0x000fea0003800000 */
.L_x_157:
        /* <DEDUP_REMOVED lines=13> */
.L_x_160:
[----:B------:R-:W-:Y:S05]  /*142d0*/  BSYNC B1 ;  /* 0x0000000000017941 */ /* 0x000fea0003800000 */
.L_x_159:
        /* <DEDUP_REMOVED lines=13> */
.L_x_162:
[----:B------:R-:W-:Y:S05]  /*143b0*/  BSYNC B1 ;  /* 0x0000000000017941 */ /* 0x000fea0003800000 */
.L_x_161:
        /* <DEDUP_REMOVED lines=13> */
.L_x_164:
[----:B------:R-:W-:Y:S05]  /*14490*/  BSYNC B1 ;  /* 0x0000000000017941 */ /* 0x000fea0003800000 */
.L_x_163:
        /* <DEDUP_REMOVED lines=13> */
.L_x_166:
[----:B------:R-:W-:Y:S05]  /*14570*/  BSYNC B1 ;  /* 0x0000000000017941 */ /* 0x000fea0003800000 */
.L_x_165:
        /* <DEDUP_REMOVED lines=13> */
.L_x_168:
[----:B------:R-:W-:Y:S05]  /*14650*/  BSYNC B1 ;  /* 0x0000000000017941 */ /* 0x000fea0003800000 */
.L_x_167:
        /* <DEDUP_REMOVED lines=13> */
.L_x_170:
[----:B------:R-:W-:Y:S05]  /*14730*/  BSYNC B1 ;  /* 0x0000000000017941 */ /* 0x000fea0003800000 */
.L_x_169:
        /* <DEDUP_REMOVED lines=13> */
.L_x_172:
[----:B------:R-:W-:Y:S05]  /*14810*/  BSYNC B1 ;  /* 0x0000000000017941 */ /* 0x000fea0003800000 */
.L_x_171:
        /* <DEDUP_REMOVED lines=13> */
.L_x_174:
[----:B------:R-:W-:Y:S05]  /*148f0*/  BSYNC B1 ;  /* 0x0000000000017941 */ /* 0x000fea0003800000 */
.L_x_173:
        /* <DEDUP_REMOVED lines=13> */
.L_x_176:
[----:B------:R-:W-:Y:S05]  /*149d0*/  BSYNC B1 ;  /* 0x0000000000017941 */ /* 0x000fea0003800000 */
.L_x_175:
        /* <DEDUP_REMOVED lines=13> */
.L_x_178:
[----:B------:R-:W-:Y:S05]  /*14ab0*/  BSYNC B1 ;  /* 0x0000000000017941 */ /* 0x000fea0003800000 */
.L_x_177:
        /* <DEDUP_REMOVED lines=13> */
.L_x_180:
[----:B------:R-:W-:Y:S05]  /*14b90*/  BSYNC B1 ;  /* 0x0000000000017941 */ /* 0x000fea0003800000 */
.L_x_179:
        /* <DEDUP_REMOVED lines=13> */
.L_x_182:
[----:B------:R-:W-:Y:S05]  /*14c70*/  BSYNC B1 ;  /* 0x0000000000017941 */ /* 0x000fea0003800000 */
.L_x_181:
        /* <DEDUP_REMOVED lines=13> */
.L_x_184:
[----:B------:R-:W-:Y:S05]  /*14d50*/  BSYNC B1 ;  /* 0x0000000000017941 */ /* 0x000fea0003800000 */
.L_x_183:
        /* <DEDUP_REMOVED lines=13> */
.L_x_186:
[----:B------:R-:W-:Y:S05]  /*14e30*/  BSYNC B1 ;  /* 0x0000000000017941 */ /* 0x000fea0003800000 */
.L_x_185:
        /* <DEDUP_REMOVED lines=13> */
.L_x_188:
[----:B------:R-:W-:Y:S05]  /*14f10*/  BSYNC B1 ;  /* 0x0000000000017941 */ /* 0x000fea0003800000 */
.L_x_187:
        /* <DEDUP_REMOVED lines=13> */
.L_x_190:
[----:B------:R-:W-:Y:S05]  /*14ff0*/  BSYNC B1 ;  /* 0x0000000000017941 */ /* 0x000fea0003800000 */
.L_x_189:
        /* <DEDUP_REMOVED lines=13> */
.L_x_192:
[----:B------:R-:W-:Y:S05]  /*150d0*/  BSYNC B1 ;  /* 0x0000000000017941 */ /* 0x000fea0003800000 */
.L_x_191:
        /* <DEDUP_REMOVED lines=13> */
.L_x_194:
[----:B------:R-:W-:Y:S05]  /*151b0*/  BSYNC B1 ;  /* 0x0000000000017941 */ /* 0x000fea0003800000 */
.L_x_193:
        /* <DEDUP_REMOVED lines=13> */
.L_x_196:
[----:B------:R-:W-:Y:S05]  /*15290*/  BSYNC B1 ;  /* 0x0000000000017941 */ /* 0x000fea0003800000 */
.L_x_195:
        /* <DEDUP_REMOVED lines=13> */
.L_x_198:
[----:B------:R-:W-:Y:S05]  /*15370*/  BSYNC B1 ;  /* 0x0000000000017941 */ /* 0x000fea0003800000 */
.L_x_197:
        /* <DEDUP_REMOVED lines=13> */
.L_x_200:
[----:B------:R-:W-:Y:S05]  /*15450*/  BSYNC B1 ;  /* 0x0000000000017941 */ /* 0x000fea0003800000 */
.L_x_199:
        /* <DEDUP_REMOVED lines=13> */
.L_x_202:
[----:B------:R-:W-:Y:S05]  /*15530*/  BSYNC B1 ;  /* 0x0000000000017941 */ /* 0x000fea0003800000 */
.L_x_201:
        /* <DEDUP_REMOVED lines=13> */
.L_x_204:
[----:B------:R-:W-:Y:S05]  /*15610*/  BSYNC B1 ;  /* 0x0000000000017941 */ /* 0x000fea0003800000 */
.L_x_203:
        /* <DEDUP_REMOVED lines=13> */
.L_x_206:
[----:B------:R-:W-:Y:S05]  /*156f0*/  BSYNC B1 ;  /* 0x0000000000017941 */ /* 0x000fea0003800000 */
.L_x_205:
        /* <DEDUP_REMOVED lines=13> */
.L_x_208:
[----:B------:R-:W-:Y:S05]  /*157d0*/  BSYNC B1 ;  /* 0x0000000000017941 */ /* 0x000fea0003800000 */
.L_x_207:
        /* <DEDUP_REMOVED lines=13> */
.L_x_210:
[----:B------:R-:W-:Y:S05]  /*158b0*/  BSYNC B1 ;  /* 0x0000000000017941 */ /* 0x000fea0003800000 */
.L_x_209:
        /* <DEDUP_REMOVED lines=13> */
.L_x_212:
[----:B------:R-:W-:Y:S05]  /*15990*/  BSYNC B1 ;  /* 0x0000000000017941 */ /* 0x000fea0003800000 */
.L_x_211:
        /* <DEDUP_REMOVED lines=13> */
.L_x_214:
[----:B------:R-:W-:Y:S05]  /*15a70*/  BSYNC B1 ;  /* 0x0000000000017941 */ /* 0x000fea0003800000 */
.L_x_213:
        /* <DEDUP_REMOVED lines=13> */
.L_x_216:
[----:B------:R-:W-:Y:S05]  /*15b50*/  BSYNC B1 ;  /* 0x0000000000017941 */ /* 0x000fea0003800000 */
.L_x_215:
        /* <DEDUP_REMOVED lines=13> */
.L_x_218:
[----:B------:R-:W-:Y:S05]  /*15c30*/  BSYNC B1 ;  /* 0x0000000000017941 */ /* 0x000fea0003800000 */
.L_x_217:
        /* <DEDUP_REMOVED lines=13> */
.L_x_220:
[----:B------:R-:W-:Y:S05]  /*15d10*/  BSYNC B1 ;  /* 0x0000000000017941 */ /* 0x000fea0003800000 */
.L_x_219:
        /* <DEDUP_REMOVED lines=13> */
.L_x_222:
[----:B------:R-:W-:Y:S05]  /*15df0*/  BSYNC B1 ;  /* 0x0000000000017941 */ /* 0x000fea0003800000 */
.L_x_221:
        /* <DEDUP_REMOVED lines=13> */
.L_x_224:
[----:B------:R-:W-:Y:S05]  /*15ed0*/  BSYNC B1 ;  /* 0x0000000000017941 */ /* 0x000fea0003800000 */
.L_x_223:
        /* <DEDUP_REMOVED lines=13> */
.L_x_226:
[----:B------:R-:W-:Y:S05]  /*15fb0*/  BSYNC B1 ;  /* 0x0000000000017941 */ /* 0x000fea0003800000 */
.L_x_225:
        /* <DEDUP_REMOVED lines=13> */
.L_x_228:
[----:B------:R-:W-:Y:S05]  /*16090*/  BSYNC B1 ;  /* 0x0000000000017941 */ /* 0x000fea0003800000 */
.L_x_227:
        /* <DEDUP_REMOVED lines=13> */
.L_x_230:
[----:B------:R-:W-:Y:S05]  /*16170*/  BSYNC B1 ;  /* 0x0000000000017941 */ /* 0x000fea0003800000 */
.L_x_229:
        /* <DEDUP_REMOVED lines=13> */
.L_x_232:
[----:B------:R-:W-:Y:S05]  /*16250*/  BSYNC B1 ;  /* 0x0000000000017941 */ /* 0x000fea0003800000 */
.L_x_231:
        /* <DEDUP_REMOVED lines=13> */
.L_x_234:
[----:B------:R-:W-:Y:S05]  /*16330*/  BSYNC B1 ;  /* 0x0000000000017941 */ /* 0x000fea0003800000 */
.L_x_233:
        /* <DEDUP_REMOVED lines=13> */
.L_x_236:
[----:B------:R-:W-:Y:S05]  /*16410*/  BSYNC B1 ;  /* 0x0000000000017941 */ /* 0x000fea0003800000 */
.L_x_235:
        /* <DEDUP_REMOVED lines=13> */
.L_x_238:
[----:B------:R-:W-:Y:S05]  /*164f0*/  BSYNC B1 ;  /* 0x0000000000017941 */ /* 0x000fea0003800000 */
.L_x_237:
        /* <DEDUP_REMOVED lines=13> */
.L_x_240:
[----:B------:R-:W-:Y:S05]  /*165d0*/  BSYNC B1 ;  /* 0x0000000000017941 */ /* 0x000fea0003800000 */
.L_x_239:
        /* <DEDUP_REMOVED lines=13> */
.L_x_242:
[----:B------:R-:W-:Y:S05]  /*166b0*/  BSYNC B1 ;  /* 0x0000000000017941 */ /* 0x000fea0003800000 */
.L_x_241:
        /* <DEDUP_REMOVED lines=13> */
.L_x_244:
[----:B------:R-:W-:Y:S05]  /*16790*/  BSYNC B1 ;  /* 0x0000000000017941 */ /* 0x000fea0003800000 */
.L_x_243:
        /* <DEDUP_REMOVED lines=13> */
.L_x_246:
[----:B------:R-:W-:Y:S05]  /*16870*/  BSYNC B1 ;  /* 0x0000000000017941 */ /* 0x000fea0003800000 */
.L_x_245:
        /* <DEDUP_REMOVED lines=13> */
.L_x_248:
[----:B------:R-:W-:Y:S05]  /*16950*/  BSYNC B1 ;  /* 0x0000000000017941 */ /* 0x000fea0003800000 */
.L_x_247:
        /* <DEDUP_REMOVED lines=13> */
.L_x_250:
[----:B------:R-:W-:Y:S05]  /*16a30*/  BSYNC B1 ;  /* 0x0000000000017941 */ /* 0x000fea0003800000 */
.L_x_249:
        /* <DEDUP_REMOVED lines=13> */
.L_x_252:
[----:B------:R-:W-:Y:S05]  /*16b10*/  BSYNC B1 ;  /* 0x0000000000017941 */ /* 0x000fea0003800000 */
.L_x_251:
        /* <DEDUP_REMOVED lines=13> */
.L_x_254:
[----:B------:R-:W-:Y:S05]  /*16bf0*/  BSYNC B1 ;  /* 0x0000000000017941 */ /* 0x000fea0003800000 */
.L_x_253:
        /* <DEDUP_REMOVED lines=13> */
.L_x_256:
[----:B------:R-:W-:Y:S05]  /*16cd0*/  BSYNC B1 ;  /* 0x0000000000017941 */ /* 0x000fea0003800000 */
.L_x_255:
        /* <DEDUP_REMOVED lines=13> */
.L_x_258:
[----:B------:R-:W-:Y:S05]  /*16db0*/  BSYNC B1 ;  /* 0x0000000000017941 */ /* 0x000fea0003800000 */
.L_x_257:
        /* <DEDUP_REMOVED lines=13> */
.L_x_260:
[----:B------:R-:W-:Y:S05]  /*16e90*/  BSYNC B1 ;  /* 0x0000000000017941 */ /* 0x000fea0003800000 */
.L_x_259:
        /* <DEDUP_REMOVED lines=13> */
.L_x_262:
[----:B------:R-:W-:Y:S05]  /*16f70*/  BSYNC B1 ;  /* 0x0000000000017941 */ /* 0x000fea0003800000 */
.L_x_261:
        /* <DEDUP_REMOVED lines=13> */
.L_x_264:
[----:B------:R-:W-:Y:S05]  /*17050*/  BSYNC B1 ;  /* 0x0000000000017941 */ /* 0x000fea0003800000 */
.L_x_263:
        /* <DEDUP_REMOVED lines=13> */
.L_x_266:
[----:B------:R-:W-:Y:S05]  /*17130*/  BSYNC B1 ;  /* 0x0000000000017941 */ /* 0x000fea0003800000 */
.L_x_265:
        /* <DEDUP_REMOVED lines=13> */
.L_x_268:
[----:B------:R-:W-:Y:S05]  /*17210*/  BSYNC B1 ;  /* 0x0000000000017941 */ /* 0x000fea0003800000 */
.L_x_267:
        /* <DEDUP_REMOVED lines=13> */
.L_x_270:
[----:B------:R-:W-:Y:S05]  /*172f0*/  BSYNC B1 ;  /* 0x0000000000017941 */ /* 0x000fea0003800000 */
.L_x_269:
        /* <DEDUP_REMOVED lines=13> */
.L_x_272:
[----:B------:R-:W-:Y:S05]  /*173d0*/  BSYNC B1 ;  /* 0x0000000000017941 */ /* 0x000fea0003800000 */
.L_x_271:
        /* <DEDUP_REMOVED lines=13> */
.L_x_274:
[----:B------:R-:W-:Y:S05]  /*174b0*/  BSYNC B1 ;  /* 0x0000000000017941 */ /* 0x000fea0003800000 */
.L_x_273:
        /* <DEDUP_REMOVED lines=13> */
.L_x_276:
[----:B------:R-:W-:Y:S05]  /*17590*/  BSYNC B1 ;  /* 0x0000000000017941 */ /* 0x000fea0003800000 */
.L_x_275:
        /* <DEDUP_REMOVED lines=13> */
.L_x_278:
[----:B------:R-:W-:Y:S05]  /*17670*/  BSYNC B1 ;  /* 0x0000000000017941 */ /* 0x000fea0003800000 */
.L_x_277:
        /* <DEDUP_REMOVED lines=13> */
.L_x_280:
[----:B------:R-:W-:Y:S05]  /*17750*/  BSYNC B1 ;  /* 0x0000000000017941 */ /* 0x000fea0003800000 */
.L_x_279:
        /* <DEDUP_REMOVED lines=13> */
.L_x_282:
[----:B------:R-:W-:Y:S05]  /*17830*/  BSYNC B1 ;  /* 0x0000000000017941 */ /* 0x000fea0003800000 */
.L_x_281:
        /* <DEDUP_REMOVED lines=13> */
.L_x_284:
[----:B------:R-:W-:Y:S05]  /*17910*/  BSYNC B1 ;  /* 0x0000000000017941 */ /* 0x000fea0003800000 */
.L_x_283:
        /* <DEDUP_REMOVED lines=13> */
.L_x_286:
[----:B------:R-:W-:Y:S05]  /*179f0*/  BSYNC B1 ;  /* 0x0000000000017941 */ /* 0x000fea0003800000 */
.L_x_285:
        /* <DEDUP_REMOVED lines=13> */
.L_x_288:
[----:B------:R-:W-:Y:S05]  /*17ad0*/  BSYNC B1 ;  /* 0x0000000000017941 */ /* 0x000fea0003800000 */
.L_x_287:
        /* <DEDUP_REMOVED lines=13> */
.L_x_290:
[----:B------:R-:W-:Y:S05]  /*17bb0*/  BSYNC B1 ;  /* 0x0000000000017941 */ /* 0x000fea0003800000 */
.L_x_289:
        /* <DEDUP_REMOVED lines=13> */
.L_x_292:
[----:B------:R-:W-:Y:S05]  /*17c90*/  BSYNC B1 ;  /* 0x0000000000017941 */ /* 0x000fea0003800000 */
.L_x_291:
        /* <DEDUP_REMOVED lines=13> */
.L_x_294:
[----:B------:R-:W-:Y:S05]  /*17d70*/  BSYNC B1 ;  /* 0x0000000000017941 */ /* 0x000fea0003800000 */
.L_x_293:
        /* <DEDUP_REMOVED lines=13> */
.L_x_296:
[----:B------:R-:W-:Y:S05]  /*17e50*/  BSYNC B1 ;  /* 0x0000000000017941 */ /* 0x000fea0003800000 */
.L_x_295:
        /* <DEDUP_REMOVED lines=13> */
.L_x_298:
[----:B------:R-:W-:Y:S05]  /*17f30*/  BSYNC B1 ;  /* 0x0000000000017941 */ /* 0x000fea0003800000 */
.L_x_297:
        /* <DEDUP_REMOVED lines=13> */
.L_x_300:
[----:B------:R-:W-:Y:S05]  /*18010*/  BSYNC B1 ;  /* 0x0000000000017941 */ /* 0x000fea0003800000 */
.L_x_299:
        /* <DEDUP_REMOVED lines=13> */
.L_x_302:
[----:B------:R-:W-:Y:S05]  /*180f0*/  BSYNC B1 ;  /* 0x0000000000017941 */ /* 0x000fea0003800000 */
.L_x_301:
        /* <DEDUP_REMOVED lines=13> */
.L_x_304:
[----:B------:R-:W-:Y:S05]  /*181d0*/  BSYNC B1 ;  /* 0x0000000000017941 */ /* 0x000fea0003800000 */
.L_x_303:
        /* <DEDUP_REMOVED lines=13> */
.L_x_306:
[----:B------:R-:W-:Y:S05]  /*182b0*/  BSYNC B1 ;  /* 0x0000000000017941 */ /* 0x000fea0003800000 */
.L_x_305:
        /* <DEDUP_REMOVED lines=13> */
.L_x_308:
[----:B------:R-:W-:Y:S05]  /*18390*/  BSYNC B1 ;  /* 0x0000000000017941 */ /* 0x000fea0003800000 */
.L_x_307:
        /* <DEDUP_REMOVED lines=13> */
.L_x_310:
[----:B------:R-:W-:Y:S05]  /*18470*/  BSYNC B1 ;  /* 0x0000000000017941 */ /* 0x000fea0003800000 */
.L_x_309:
        /* <DEDUP_REMOVED lines=13> */
.L_x_312:
[----:B------:R-:W-:Y:S05]  /*18550*/  BSYNC B1 ;  /* 0x0000000000017941 */ /* 0x000fea0003800000 */
.L_x_311:
        /* <DEDUP_REMOVED lines=13> */
.L_x_314:
[----:B------:R-:W-:Y:S05]  /*18630*/  BSYNC B1 ;  /* 0x0000000000017941 */ /* 0x000fea0003800000 */
.L_x_313:
        /* <DEDUP_REMOVED lines=13> */
.L_x_316:
[----:B------:R-:W-:Y:S05]  /*18710*/  BSYNC B1 ;  /* 0x0000000000017941 */ /* 0x000fea0003800000 */
.L_x_315:
        /* <DEDUP_REMOVED lines=13> */
.L_x_318:
[----:B------:R-:W-:Y:S05]  /*187f0*/  BSYNC B1 ;  /* 0x0000000000017941 */ /* 0x000fea0003800000 */
.L_x_317:
        /* <DEDUP_REMOVED lines=13> */
.L_x_320:
[----:B------:R-:W-:Y:S05]  /*188d0*/  BSYNC B1 ;  /* 0x0000000000017941 */ /* 0x000fea0003800000 */
.L_x_319:
        /* <DEDUP_REMOVED lines=13> */
.L_x_322:
[----:B------:R-:W-:Y:S05]  /*189b0*/  BSYNC B1 ;  /* 0x0000000000017941 */ /* 0x000fea0003800000 */
.L_x_321:
        /* <DEDUP_REMOVED lines=13> */
.L_x_324:
[----:B------:R-:W-:Y:S05]  /*18a90*/  BSYNC B1 ;  /* 0x0000000000017941 */ /* 0x000fea0003800000 */
.L_x_323:
        /* <DEDUP_REMOVED lines=13> */
.L_x_326:
[----:B------:R-:W-:Y:S05]  /*18b70*/  BSYNC B1 ;  /* 0x0000000000017941 */ /* 0x000fea0003800000 */
.L_x_325:
        /* <DEDUP_REMOVED lines=13> */
.L_x_328:
[----:B------:R-:W-:Y:S05]  /*18c50*/  BSYNC B1 ;  /* 0x0000000000017941 */ /* 0x000fea0003800000 */
.L_x_327:
        /* <DEDUP_REMOVED lines=13> */
.L_x_330:
[----:B------:R-:W-:Y:S05]  /*18d30*/  BSYNC B1 ;  /* 0x0000000000017941 */ /* 0x000fea0003800000 */
.L_x_329:
        /* <DEDUP_REMOVED lines=13> */
.L_x_332:
[----:B------:R-:W-:Y:S05]  /*18e10*/  BSYNC B1 ;  /* 0x0000000000017941 */ /* 0x000fea0003800000 */
.L_x_331:
        /* <DEDUP_REMOVED lines=13> */
.L_x_334:
[----:B------:R-:W-:Y:S05]  /*18ef0*/  BSYNC B1 ;  /* 0x0000000000017941 */ /* 0x000fea0003800000 */
.L_x_333:
        /* <DEDUP_REMOVED lines=13> */
.L_x_336:
[----:B------:R-:W-:Y:S05]  /*18fd0*/  BSYNC B1 ;  /* 0x0000000000017941 */ /* 0x000fea0003800000 */
.L_x_335:
        /* <DEDUP_REMOVED lines=13> */
.L_x_338:
[----:B------:R-:W-:Y:S05]  /*190b0*/  BSYNC B1 ;  /* 0x0000000000017941 */ /* 0x000fea0003800000 */
.L_x_337:
        /* <DEDUP_REMOVED lines=13> */
.L_x_340:
[----:B------:R-:W-:Y:S05]  /*19190*/  BSYNC B1 ;  /* 0x0000000000017941 */ /* 0x000fea0003800000 */
.L_x_339:
        /* <DEDUP_REMOVED lines=13> */
.L_x_342:
[----:B------:R-:W-:Y:S05]  /*19270*/  BSYNC B1 ;  /* 0x0000000000017941 */ /* 0x000fea0003800000 */
.L_x_341:
        /* <DEDUP_REMOVED lines=13> */
.L_x_344:
[----:B------:R-:W-:Y:S05]  /*19350*/  BSYNC B1 ;  /* 0x0000000000017941 */ /* 0x000fea0003800000 */
.L_x_343:
        /* <DEDUP_REMOVED lines=13> */
.L_x_346:
[----:B------:R-:W-:Y:S05]  /*19430*/  BSYNC B1 ;  /* 0x0000000000017941 */ /* 0x000fea0003800000 */
.L_x_345:
        /* <DEDUP_REMOVED lines=13> */
.L_x_348:
[----:B------:R-:W-:Y:S05]  /*19510*/  BSYNC B1 ;  /* 0x0000000000017941 */ /* 0x000fea0003800000 */
.L_x_347:
        /* <DEDUP_REMOVED lines=13> */
.L_x_350:
[----:B------:R-:W-:Y:S05]  /*195f0*/  BSYNC B1 ;  /* 0x0000000000017941 */ /* 0x000fea0003800000 */
.L_x_349:
        /* <DEDUP_REMOVED lines=13> */
.L_x_352:
[----:B------:R-:W-:Y:S05]  /*196d0*/  BSYNC B1 ;  /* 0x0000000000017941 */ /* 0x000fea0003800000 */
.L_x_351:
        /* <DEDUP_REMOVED lines=13> */
.L_x_354:
[----:B------:R-:W-:Y:S05]  /*197b0*/  BSYNC B1 ;  /* 0x0000000000017941 */ /* 0x000fea0003800000 */
.L_x_353:
        /* <DEDUP_REMOVED lines=13> */
.L_x_356:
[----:B------:R-:W-:Y:S05]  /*19890*/  BSYNC B1 ;  /* 0x0000000000017941 */ /* 0x000fea0003800000 */
.L_x_355:
        /* <DEDUP_REMOVED lines=13> */
.L_x_358:
[----:B------:R-:W-:Y:S05]  /*19970*/  BSYNC B1 ;  /* 0x0000000000017941 */ /* 0x000fea0003800000 */
.L_x_357:
        /* <DEDUP_REMOVED lines=13> */
.L_x_360:
[----:B------:R-:W-:Y:S05]  /*19a50*/  BSYNC B1 ;  /* 0x0000000000017941 */ /* 0x000fea0003800000 */
.L_x_359:
        /* <DEDUP_REMOVED lines=13> */
.L_x_362:
[----:B------:R-:W-:Y:S05]  /*19b30*/  BSYNC B1 ;  /* 0x0000000000017941 */ /* 0x000fea0003800000 */
.L_x_361:
        /* <DEDUP_REMOVED lines=13> */
.L_x_364:
[----:B------:R-:W-:Y:S05]  /*19c10*/  BSYNC B1 ;  /* 0x0000000000017941 */ /* 0x000fea0003800000 */
.L_x_363:
        /* <DEDUP_REMOVED lines=13> */
.L_x_366:
[----:B------:R-:W-:Y:S05]  /*19cf0*/  BSYNC B1 ;  /* 0x0000000000017941 */ /* 0x000fea0003800000 */
.L_x_365:
        /* <DEDUP_REMOVED lines=13> */
.L_x_368:
[----:B------:R-:W-:Y:S05]  /*19dd0*/  BSYNC B1 ;  /* 0x0000000000017941 */ /* 0x000fea0003800000 */
.L_x_367:
        /* <DEDUP_REMOVED lines=13> */
.L_x_370:
[----:B------:R-:W-:Y:S05]  /*19eb0*/  BSYNC B1 ;  /* 0x0000000000017941 */ /* 0x000fea0003800000 */
.L_x_369:
        /* <DEDUP_REMOVED lines=13> */
.L_x_372:
[----:B------:R-:W-:Y:S05]  /*19f90*/  BSYNC B1 ;  /* 0x0000000000017941 */ /* 0x000fea0003800000 */
.L_x_371:
        /* <DEDUP_REMOVED lines=13> */
.L_x_374:
[----:B------:R-:W-:Y:S05]  /*1a070*/  BSYNC B1 ;  /* 0x0000000000017941 */ /* 0x000fea0003800000 */
.L_x_373:
        /* <DEDUP_REMOVED lines=13> */
.L_x_376:
[----:B------:R-:W-:Y:S05]  /*1a150*/  BSYNC B1 ;  /* 0x0000000000017941 */ /* 0x000fea0003800000 */
.L_x_375:
        /* <DEDUP_REMOVED lines=13> */
.L_x_378:
[----:B------:R-:W-:Y:S05]  /*1a230*/  BSYNC B1 ;  /* 0x0000000000017941 */ /* 0x000fea0003800000 */
.L_x_377:
        /* <DEDUP_REMOVED lines=13> */
.L_x_380:
[----:B------:R-:W-:Y:S05]  /*1a310*/  BSYNC B1 ;  /* 0x0000000000017941 */ /* 0x000fea0003800000 */
.L_x_379:
        /* <DEDUP_REMOVED lines=13> */
.L_x_382:
[----:B------:R-:W-:Y:S05]  /*1a3f0*/  BSYNC B1 ;  /* 0x0000000000017941 */ /* 0x000fea0003800000 */
.L_x_381:
        /* <DEDUP_REMOVED lines=13> */
.L_x_384:
[----:B------:R-:W-:Y:S05]  /*1a4d0*/  BSYNC B1 ;  /* 0x0000000000017941 */ /* 0x000fea0003800000 */
.L_x_383:
        /* <DEDUP_REMOVED lines=13> */
.L_x_386:
[----:B------:R-:W-:Y:S05]  /*1a5b0*/  BSYNC B1 ;  /* 0x0000000000017941 */ /* 0x000fea0003800000 */
.L_x_385:
        /* <DEDUP_REMOVED lines=13> */
.L_x_388:
[----:B------:R-:W-:Y:S05]  /*1a690*/  BSYNC B1 ;  /* 0x0000000000017941 */ /* 0x000fea0003800000 */
.L_x_387:
        /* <DEDUP_REMOVED lines=13> */
.L_x_390:
[----:B------:R-:W-:Y:S05]  /*1a770*/  BSYNC B1 ;  /* 0x0000000000017941 */ /* 0x000fea0003800000 */
.L_x_389:
        /* <DEDUP_REMOVED lines=13> */
.L_x_392:
[----:B------:R-:W-:Y:S05]  /*1a850*/  BSYNC B1 ;  /* 0x0000000000017941 */ /* 0x000fea0003800000 */
.L_x_391:
        /* <DEDUP_REMOVED lines=13> */
.L_x_394:
[----:B------:R-:W-:Y:S05]  /*1a930*/  BSYNC B1 ;  /* 0x0000000000017941 */ /* 0x000fea0003800000 */
.L_x_393:
        /* <DEDUP_REMOVED lines=13> */
.L_x_396:
[----:B------:R-:W-:Y:S05]  /*1aa10*/  BSYNC B1 ;  /* 0x0000000000017941 */ /* 0x000fea0003800000 */
.L_x_395:
        /* <DEDUP_REMOVED lines=13> */
.L_x_398:
[----:B------:R-:W-:Y:S05]  /*1aaf0*/  BSYNC B1 ;  /* 0x0000000000017941 */ /* 0x000fea0003800000 */
.L_x_397:
        /* <DEDUP_REMOVED lines=13> */
.L_x_400:
[----:B------:R-:W-:Y:S05]  /*1abd0*/  BSYNC B1 ;  /* 0x0000000000017941 */ /* 0x000fea0003800000 */
.L_x_399:
        /* <DEDUP_REMOVED lines=13> */
.L_x_402:
[----:B------:R-:W-:Y:S05]  /*1acb0*/  BSYNC B1 ;  /* 0x0000000000017941 */ /* 0x000fea0003800000 */
.L_x_401:
        /* <DEDUP_REMOVED lines=13> */
.L_x_404:
[----:B------:R-:W-:Y:S05]  /*1ad90*/  BSYNC B1 ;  /* 0x0000000000017941 */ /* 0x000fea0003800000 */
.L_x_403:
        /* <DEDUP_REMOVED lines=13> */
.L_x_406:
[----:B------:R-:W-:Y:S05]  /*1ae70*/  BSYNC B1 ;  /* 0x0000000000017941 */ /* 0x000fea0003800000 */
.L_x_405:
        /* <DEDUP_REMOVED lines=13> */
.L_x_408:
[----:B------:R-:W-:Y:S05]  /*1af50*/  BSYNC B1 ;  /* 0x0000000000017941 */ /* 0x000fea0003800000 */
.L_x_407:
        /* <DEDUP_REMOVED lines=13> */
.L_x_410:
[----:B------:R-:W-:Y:S05]  /*1b030*/  BSYNC B1 ;  /* 0x0000000000017941 */ /* 0x000fea0003800000 */
.L_x_409:
        /* <DEDUP_REMOVED lines=13> */
.L_x_412:
[----:B------:R-:W-:Y:S05]  /*1b110*/  BSYNC B1 ;  /* 0x0000000000017941 */ /* 0x000fea0003800000 */
.L_x_411:
        /* <DEDUP_REMOVED lines=13> */
.L_x_414:
[----:B------:R-:W-:Y:S05]  /*1b1f0*/  BSYNC B1 ;  /* 0x0000000000017941 */ /* 0x000fea0003800000 */
.L_x_413:
        /* <DEDUP_REMOVED lines=13> */
.L_x_416:
[----:B------:R-:W-:Y:S05]  /*1b2d0*/  BSYNC B1 ;  /* 0x0000000000017941 */ /* 0x000fea0003800000 */
.L_x_415:
        /* <DEDUP_REMOVED lines=13> */
.L_x_418:
[----:B------:R-:W-:Y:S05]  /*1b3b0*/  BSYNC B1 ;  /* 0x0000000000017941 */ /* 0x000fea0003800000 */
.L_x_417:
        /* <DEDUP_REMOVED lines=13> */
.L_x_420:
[----:B------:R-:W-:Y:S05]  /*1b490*/  BSYNC B1 ;  /* 0x0000000000017941 */ /* 0x000fea0003800000 */
.L_x_419:
        /* <DEDUP_REMOVED lines=13> */
.L_x_422:
[----:B------:R-:W-:Y:S05]  /*1b570*/  BSYNC B1 ;  /* 0x0000000000017941 */ /* 0x000fea0003800000 */
.L_x_421:
        /* <DEDUP_REMOVED lines=13> */
.L_x_424:
[----:B------:R-:W-:Y:S05]  /*1b650*/  BSYNC B1 ;  /* 0x0000000000017941 */ /* 0x000fea0003800000 */
.L_x_423:
        /* <DEDUP_REMOVED lines=13> */
.L_x_426:
[----:B------:R-:W-:Y:S05]  /*1b730*/  BSYNC B1 ;  /* 0x0000000000017941 */ /* 0x000fea0003800000 */
.L_x_425:
        /* <DEDUP_REMOVED lines=13> */
.L_x_428:
[----:B------:R-:W-:Y:S05]  /*1b810*/  BSYNC B1 ;  /* 0x0000000000017941 */ /* 0x000fea0003800000 */
.L_x_427:
        /* <DEDUP_REMOVED lines=13> */
.L_x_430:
[----:B------:R-:W-:Y:S05]  /*1b8f0*/  BSYNC B1 ;  /* 0x0000000000017941 */ /* 0x000fea0003800000 */
.L_x_429:
        /* <DEDUP_REMOVED lines=13> */
.L_x_432:
[----:B------:R-:W-:Y:S05]  /*1b9d0*/  BSYNC B1 ;  /* 0x0000000000017941 */ /* 0x000fea0003800000 */
.L_x_431:
        /* <DEDUP_REMOVED lines=13> */
.L_x_434:
[----:B------:R-:W-:Y:S05]  /*1bab0*/  BSYNC B1 ;  /* 0x0000000000017941 */ /* 0x000fea0003800000 */
.L_x_433:
        /* <DEDUP_REMOVED lines=13> */
.L_x_436:
[----:B------:R-:W-:Y:S05]  /*1bb90*/  BSYNC B1 ;  /* 0x0000000000017941 */ /* 0x000fea0003800000 */
.L_x_435:
        /* <DEDUP_REMOVED lines=13> */
.L_x_438:
[----:B------:R-:W-:Y:S05]  /*1bc70*/  BSYNC B1 ;  /* 0x0000000000017941 */ /* 0x000fea0003800000 */
.L_x_437:
        /* <DEDUP_REMOVED lines=13> */
.L_x_440:
[----:B------:R-:W-:Y:S05]  /*1bd50*/  BSYNC B1 ;  /* 0x0000000000017941 */ /* 0x000fea0003800000 */
.L_x_439:
        /* <DEDUP_REMOVED lines=13> */
.L_x_442:
[----:B------:R-:W-:Y:S05]  /*1be30*/  BSYNC B1 ;  /* 0x0000000000017941 */ /* 0x000fea0003800000 */
.L_x_441:
        /* <DEDUP_REMOVED lines=13> */
.L_x_444:
[----:B------:R-:W-:Y:S05]  /*1bf10*/  BSYNC B1 ;  /* 0x0000000000017941 */ /* 0x000fea0003800000 */
.L_x_443:
        /* <DEDUP_REMOVED lines=13> */
.L_x_446:
[----:B------:R-:W-:Y:S05]  /*1bff0*/  BSYNC B1 ;  /* 0x0000000000017941 */ /* 0x000fea0003800000 */
.L_x_445:
        /* <DEDUP_REMOVED lines=13> */
.L_x_448:
[----:B------:R-:W-:Y:S05]  /*1c0d0*/  BSYNC B1 ;  /* 0x0000000000017941 */ /* 0x000fea0003800000 */
.L_x_447:
        /* <DEDUP_REMOVED lines=13> */
.L_x_450:
[----:B------:R-:W-:Y:S05]  /*1c1b0*/  BSYNC B1 ;  /* 0x0000000000017941 */ /* 0x000fea0003800000 */
.L_x_449:
        /* <DEDUP_REMOVED lines=13> */
.L_x_452:
[----:B------:R-:W-:Y:S05]  /*1c290*/  BSYNC B1 ;  /* 0x0000000000017941 */ /* 0x000fea0003800000 */
.L_x_451:
        /* <DEDUP_REMOVED lines=13> */
.L_x_454:
[----:B------:R-:W-:Y:S05]  /*1c370*/  BSYNC B1 ;  /* 0x0000000000017941 */ /* 0x000fea0003800000 */
.L_x_453:
        /* <DEDUP_REMOVED lines=13> */
.L_x_456:
[----:B------:R-:W-:Y:S05]  /*1c450*/  BSYNC B1 ;  /* 0x0000000000017941 */ /* 0x000fea0003800000 */
.L_x_455:
        /* <DEDUP_REMOVED lines=13> */
.L_x_458:
[----:B------:R-:W-:Y:S05]  /*1c530*/  BSYNC B1 ;  /* 0x0000000000017941 */ /* 0x000fea0003800000 */
.L_x_457:
        /* <DEDUP_REMOVED lines=13> */
.L_x_460:
[----:B------:R-:W-:Y:S05]  /*1c610*/  BSYNC B1 ;  /* 0x0000000000017941 */ /* 0x000fea0003800000 */
.L_x_459:
        /* <DEDUP_REMOVED lines=13> */
.L_x_462:
[----:B------:R-:W-:Y:S05]  /*1c6f0*/  BSYNC B1 ;  /* 0x0000000000017941 */ /* 0x000fea0003800000 */
.L_x_461:
        /* <DEDUP_REMOVED lines=13> */
.L_x_464:
[----:B------:R-:W-:Y:S05]  /*1c7d0*/  BSYNC B1 ;  /* 0x0000000000017941 */ /* 0x000fea0003800000 */
.L_x_463:
        /* <DEDUP_REMOVED lines=13> */
.L_x_466:
[----:B------:R-:W-:Y:S05]  /*1c8b0*/  BSYNC B1 ;  /* 0x0000000000017941 */ /* 0x000fea0003800000 */
.L_x_465:
        /* <DEDUP_REMOVED lines=13> */
.L_x_468:
[----:B------:R-:W-:Y:S05]  /*1c990*/  BSYNC B1 ;  /* 0x0000000000017941 */ /* 0x000fea0003800000 */
.L_x_467:
        /* <DEDUP_REMOVED lines=13> */
.L_x_470:
[----:B------:R-:W-:Y:S05]  /*1ca70*/  BSYNC B1 ;  /* 0x0000000000017941 */ /* 0x000fea0003800000 */
.L_x_469:
        /* <DEDUP_REMOVED lines=13> */
.L_x_472:
[----:B------:R-:W-:Y:S05]  /*1cb50*/  BSYNC B1 ;  /* 0x0000000000017941 */ /* 0x000fea0003800000 */
.L_x_471:
        /* <DEDUP_REMOVED lines=13> */
.L_x_474:
[----:B------:R-:W-:Y:S05]  /*1cc30*/  BSYNC B1 ;  /* 0x0000000000017941 */ /* 0x000fea0003800000 */
.L_x_473:
        /* <DEDUP_REMOVED lines=13> */
.L_x_476:
[----:B------:R-:W-:Y:S05]  /*1cd10*/  BSYNC B1 ;  /* 0x0000000000017941 */ /* 0x000fea0003800000 */
.L_x_475:
        /* <DEDUP_REMOVED lines=13> */
.L_x_478:
[----:B------:R-:W-:Y:S05]  /*1cdf0*/  BSYNC B1 ;  /* 0x0000000000017941 */ /* 0x000fea0003800000 */
.L_x_477:
        /* <DEDUP_REMOVED lines=13> */
.L_x_480:
[----:B------:R-:W-:Y:S05]  /*1ced0*/  BSYNC B1 ;  /* 0x0000000000017941 */ /* 0x000fea0003800000 */
.L_x_479:
        /* <DEDUP_REMOVED lines=13> */
.L_x_482:
[----:B------:R-:W-:Y:S05]  /*1cfb0*/  BSYNC B1 ;  /* 0x0000000000017941 */ /* 0x000fea0003800000 */
.L_x_481:
        /* <DEDUP_REMOVED lines=13> */
.L_x_484:
[----:B------:R-:W-:Y:S05]  /*1d090*/  BSYNC B1 ;  /* 0x0000000000017941 */ /* 0x000fea0003800000 */
.L_x_483:
        /* <DEDUP_REMOVED lines=13> */
.L_x_486:
[----:B------:R-:W-:Y:S05]  /*1d170*/  BSYNC B1 ;  /* 0x0000000000017941 */ /* 0x000fea0003800000 */
.L_x_485:
        /* <DEDUP_REMOVED lines=13> */
.L_x_488:
[----:B------:R-:W-:Y:S05]  /*1d250*/  BSYNC B1 ;  /* 0x0000000000017941 */ /* 0x000fea0003800000 */
.L_x_487:
        /* <DEDUP_REMOVED lines=13> */
.L_x_490:
[----:B------:R-:W-:Y:S05]  /*1d330*/  BSYNC B1 ;  /* 0x0000000000017941 */ /* 0x000fea0003800000 */
.L_x_489:
        /* <DEDUP_REMOVED lines=13> */
.L_x_492:
[----:B------:R-:W-:Y:S05]  /*1d410*/  BSYNC B1 ;  /* 0x0000000000017941 */ /* 0x000fea0003800000 */
.L_x_491:
        /* <DEDUP_REMOVED lines=13> */
.L_x_494:
[----:B------:R-:W-:Y:S05]  /*1d4f0*/  BSYNC B1 ;  /* 0x0000000000017941 */ /* 0x000fea0003800000 */
.L_x_493:
[----:B0-2---:R-:W2:Y:S01]  /*1d500*/  LDL.LU R3, [R1+0x3bc] ;  /* 0x0003bc0001037983 */ /* 0x005ea20000300800 */
[----:B-----5:R-:W-:Y:S01]  /*1d510*/  LOP3.LUT R12, R12, 0xff, RZ, 0xc0, !PT ;  /* 0x000000ff0c0c7812 */ /* 0x020fe200078ec0ff */
[----:B------:R-:W-:Y:S01]  /*1d520*/  BSSY B1, `(.L_x_495) ;  /* 0x000000b000017945 */ /* 0x000fe20003800000 */
[----:B------:R-:W-:Y:S02]  /*1d530*/  ISETP.LT.OR P2, PT, R0, 0xea, !P2 ;  /* 0x000000ea0000780c */ /* 0x000fe40005741670 */
[----:B------:R-:W-:Y:S02]  /*1d540*/  F2FP.F16.E4M3.UNPACK_B R12, R12 ;  /* 0x0000000cff0c723e */ /* 0x000fe400020006ff */
[----:B------:R-:W-:-:S03]  /*1d550*/  PRMT R2, RZ, 0x7610, R2 ;  /* 0x00007610ff027816 */ /* 0x000fc60000000002 */
[----:B------:R-:W-:-:S05]  /*1d560*/  HADD2.F32 R12, -RZ, R12.H0_H0 ;  /* 0x2000000cff0c7230 */ /* 0x000fca0000004100 */
[----:B------:R-:W-:-:S04]  /*1d570*/  FMUL R12, R12, UR6 ;  /* 0x000000060c0c7c20 */ /* 0x000fc80008400000 */
[----:B--2---:R-:W-:-:S05]  /*1d580*/  FFMA R12, R3, UR4, R12 ;  /* 0x00000004030c7c23 */ /* 0x004fca000800000c */
[----:B------:R-:W-:-:S05]  /*1d590*/  F2FP.SATFINITE.E4M3.F32.PACK_AB_MERGE_C R3, RZ, R12, RZ ;  /* 0x0000000cff03723e */ /* 0x000fca00048070ff */
[----:B------:R0:W-:Y:S01]  /*1d5a0*/  @!P5 STG.E.U8 desc[UR60][R4.64+0xe8], R3 ;  /* 0x0000e8030400d986 */ /* 0x0001e2000c10113c */
[----:B------:R-:W-:Y:S05]  /*1d5b0*/  @P2 BRA `(.L_x_496) ;  /* 0x0000000000042947 */ /* 0x000fea0003800000 */
[----:B------:R2:W5:Y:S02]  /*1d5c0*/  LDG.E.U8 R2, desc[UR60][R6.64+0xe9] ;  /* 0x0000e93c06027981 */ /* 0x000564000c1e1100 */
.L_x_496:
[----:B------:R-:W-:Y:S05]  /*1d5d0*/  BSYNC B1 ;  /* 0x0000000000017941 */ /* 0x000fea0003800000 */
.L_x_495:
[----:B0-----:R-:W3:Y:S01]  /*1d5e0*/  LDL.LU R3, [R1+0x3c0] ;  /* 0x0003c00001037983 */ /* 0x001ee20000300800 */
[----:B-----5:R-:W-:Y:S01]  /*1d5f0*/  LOP3.LUT R2, R2, 0xff, RZ, 0xc0, !PT ;  /* 0x000000ff02027812 */ /* 0x020fe200078ec0ff */
[----:B------:R-:W-:Y:S01]  /*1d600*/  BSSY B1, `(.L_x_497) ;  /* 0x000000b000017945 */ /* 0x000fe20003800000 */
[----:B------:R-:W-:Y:S02]  /*1d610*/  ISETP.LT.OR P3, PT, R0, 0xe1, !P1 ;  /* 0x000000e10000780c */ /* 0x000fe40004f61670 */
[----:B------:R-:W-:-:S05]  /*1d620*/  F2FP.F16.E4M3.UNPACK_B R2, R2 ;  /* 0x00000002ff02723e */ /* 0x000fca00020006ff */
[----:B------:R-:W-:-:S05]  /*1d630*/  HADD2.F32 R2, -RZ, R2.H0_H0 ;  /* 0x20000002ff027230 */ /* 0x000fca0000004100 */
[----:B------:R-:W-:-:S04]  /*1d640*/  FMUL R2, R2, UR6 ;  /* 0x0000000602027c20 */ /* 0x000fc80008400000 */
[----:B---3--:R-:W-:-:S05]  /*1d650*/  FFMA R2, R3, UR4, R2 ;  /* 0x0000000403027c23 */ /* 0x008fca0008000002 */
[----:B------:R-:W-:Y:S02]  /*1d660*/  F2FP.SATFINITE.E4M3.F32.PACK_AB_MERGE_C R3, RZ, R2, RZ ;  /* 0x00000002ff03723e */ /* 0x000fe400048070ff */
[----:B------:R-:W-:-:S03]  /*1d670*/  PRMT R2, RZ, 0x7610, R2 ;  /* 0x00007610ff027816 */ /* 0x000fc60000000002 */
[----:B------:R0:W-:Y:S01]  /*1d680*/  @!P2 STG.E.U8 desc[UR60][R4.64+0xe9], R3 ;  /* 0x0000e9030400a986 */ /* 0x0001e2000c10113c */
[----:B------:R-:W-:Y:S05]  /*1d690*/  @P3 BRA `(.L_x_498) ;  /* 0x0000000000043947 */ /* 0x000fea0003800000 */
[----:B------:R3:W5:Y:S02]  /*1d6a0*/  LDG.E.U8 R2, desc[UR60][R8.64+0xe0] ;  /* 0x0000e03c08027981 */ /* 0x000764000c1e1100 */
.L_x_498:
[----:B------:R-:W-:Y:S05]  /*1d6b0*/  BSYNC B1 ;  /* 0x0000000000017941 */ /* 0x000fea0003800000 */
.L_x_497:
[----:B0-----:R-:W2:Y:S01]  /*1d6c0*/  LDL.LU R3, [R1+0x3c4] ;  /* 0x0003c40001037983 */ /* 0x001ea20000300800 */
        /* <DEDUP_REMOVED lines=12> */
.L_x_500:
[----:B------:R-:W-:Y:S05]  /*1d790*/  BSYNC B1 ;  /* 0x0000000000017941 */ /* 0x000fea0003800000 */
.L_x_499:
        /* <DEDUP_REMOVED lines=13> */
.L_x_502:
[----:B------:R-:W-:Y:S05]  /*1d870*/  BSYNC B1 ;  /* 0x0000000000017941 */ /* 0x000fea0003800000 */
.L_x_501:
        /* <DEDUP_REMOVED lines=13> */
.L_x_504:
[----:B------:R-:W-:Y:S05]  /*1d950*/  BSYNC B1 ;  /* 0x0000000000017941 */ /* 0x000fea0003800000 */
.L_x_503:
        /* <DEDUP_REMOVED lines=13> */
.L_x_506:
[----:B------:R-:W-:Y:S05]  /*1da30*/  BSYNC B1 ;  /* 0x0000000000017941 */ /* 0x000fea0003800000 */
.L_x_505:
        /* <DEDUP_REMOVED lines=13> */
.L_x_508:
[----:B------:R-:W-:Y:S05]  /*1db10*/  BSYNC B1 ;  /* 0x0000000000017941 */ /* 0x000fea0003800000 */
.L_x_507:
        /* <DEDUP_REMOVED lines=13> */
.L_x_510:
[----:B------:R-:W-:Y:S05]  /*1dbf0*/  BSYNC B1 ;  /* 0x0000000000017941 */ /* 0x000fea0003800000 */
.L_x_509:
[----:B0-----:R-:W2:Y:S01]  /*1dc00*/  LDL.LU R3, [R1+0x3dc] ;  /* 0x0003dc0001037983 */ /* 0x001ea20000300800 */
        /* <DEDUP_REMOVED lines=12> */
.L_x_512:
[----:B------:R-:W-:Y:S05]  /*1dcd0*/  BSYNC B1 ;  /* 0x0000000000017941 */ /* 0x000fea0003800000 */
.L_x_511:
[----:B------:R-:W-:Y:S05]  /*1dce0*/  @P0 BRA `(.L_x_513) ;  /* 0x0000004800980947 */ /* 0x000fea0003800000 */
[----:B------:R-:W2:Y:S01]  /*1dcf0*/  LDL.LU R2, [R1+0x3e0] ;  /* 0x0003e00001027983 */ /* 0x000ea20000300800 */
[----:B-----5:R-:W-:-:S04]  /*1dd00*/  LOP3.LUT R0, R0, 0xff, RZ, 0xc0, !PT ;  /* 0x000000ff00007812 */ /* 0x020fc800078ec0ff */
[----:B------:R-:W-:-:S05]  /*1dd10*/  F2FP.F16.E4M3.UNPACK_B R0, R0 ;  /* 0x00000000ff00723e */ /* 0x000fca00020006ff */
[----:B------:R-:W-:-:S05]  /*1dd20*/  HADD2.F32 R0, -RZ, R0.H0_H0 ;  /* 0x20000000ff007230 */ /* 0x000fca0000004100 */
[----:B------:R-:W-:-:S04]  /*1dd30*/  FMUL R0, R0, UR6 ;  /* 0x0000000600007c20 */ /* 0x000fc80008400000 */
[----:B--2---:R-:W-:-:S05]  /*1dd40*/  FFMA R0, R2, UR4, R0 ;  /* 0x0000000402007c23 */ /* 0x004fca0008000000 */
[----:B0-----:R-:W-:-:S05]  /*1dd50*/  F2FP.SATFINITE.E4M3.F32.PACK_AB_MERGE_C R3, RZ, R0, RZ ;  /* 0x00000000ff03723e */ /* 0x001fca00048070ff */
[----:B------:R0:W-:Y:S01]  /*1dd60*/  STG.E.U8 desc[UR60][R24.64+0xe9], R3 ;  /* 0x0000e90318007986 */ /* 0x0001e2000c10113c */
[----:B------:R-:W-:Y:S05]  /*1dd70*/  BRA `(.L_x_513) ;  /* 0x0000004800747947 */ /* 0x000fea0003800000 */
.L_x_32:
[----:B------:R-:W2:Y:S04]  /*1dd80*/  LDL.LU R6, [R1+0x80] ;  /* 0x0000800001067983 */ /* 0x000ea80000300800 */
[----:B------:R-:W3:Y:S04]  /*1dd90*/  LDL.LU R31, [R1+0x84] ;  /* 0x00008400011f7983 */ /* 0x000ee80000300800 */
[----:B------:R-:W4:Y:S04]  /*1dda0*/  LDL.LU R29, [R1+0x88] ;  /* 0x00008800011d7983 */ /* 0x000f280000300800 */
[----:B------:R-:W5:Y:S01]  /*1ddb0*/  LDL.LU R28, [R1+0x8c] ;  /* 0x00008c00011c7983 */ /* 0x000f620000300800 */
[C---:B------:R-:W-:Y:S01]  /*1ddc0*/  ISETP.GE.AND P3, PT, R30.reuse, 0x1, PT ;  /* 0x000000011e00780c */ /* 0x040fe20003f66270 */
[----:B------:R-:W-:Y:S01]  /*1ddd0*/  FMUL R7, R7, UR4 ;  /* 0x0000000407077c20 */ /* 0x000fe20008400000 */
[----:B------:R-:W-:Y:S01]  /*1dde0*/  ISETP.GE.AND P2, PT, R30, 0x9, PT ;  /* 0x000000091e00780c */ /* 0x000fe20003f46270 */
[----:B------:R-:W-:Y:S01]  /*1ddf0*/  FMUL R8, R8, UR4 ;  /* 0x0000000408087c20 */ /* 0x000fe20008400000 */
[----:B------:R-:W-:Y:S01]  /*1de00*/  ISETP.LT.OR P0, PT, R0, 0x1, !P3 ;  /* 0x000000010000780c */ /* 0x000fe20005f01670 */
[----:B------:R-:W-:Y:S01]  /*1de10*/  FMUL R10, R10, UR4 ;  /* 0x000000040a0a7c20 */ /* 0x000fe20008400000 */
[----:B------:R-:W-:Y:S01]  /*1de20*/  F2FP.SATFINITE.E4M3.F32.PACK_AB_MERGE_C R7, RZ, R7, RZ ;  /* 0x00000007ff07723e */ /* 0x000fe200048070ff */
[----:B------:R-:W-:Y:S01]  /*1de30*/  FMUL R9, R9, UR4 ;  /* 0x0000000409097c20 */ /* 0x000fe20008400000 */
[----:B------:R-:W-:Y:S01]  /*1de40*/  ISETP.LT.OR P5, PT, R0, 0x2, !P2 ;  /* 0x000000020000780c */ /* 0x000fe200057a1670 */
[----:B------:R-:W-:Y:S01]  /*1de50*/  FMUL R12, R12, UR4 ;  /* 0x000000040c0c7c20 */ /* 0x000fe20008400000 */
[----:B------:R-:W-:Y:S01]  /*1de60*/  FMUL R11, R11, UR4 ;  /* 0x000000040b0b7c20 */ /* 0x000fe20008400000 */
[----:B------:R-:W-:Y:S01]  /*1de70*/  FMUL R14, R14, UR4 ;  /* 0x000000040e0e7c20 */ /* 0x000fe20008400000 */
[----:B------:R-:W-:Y:S01]  /*1de80*/  ISETP.GE.AND P1, PT, R30, 0x81, PT ;  /* 0x000000811e00780c */ /* 0x000fe20003f26270 */
[----:B------:R-:W-:Y:S01]  /*1de90*/  FMUL R13, R13, UR4 ;  /* 0x000000040d0d7c20 */ /* 0x000fe20008400000 */
[----:B------:R-:W-:Y:S01]  /*1dea0*/  FMUL R16, R16, UR4 ;  /* 0x0000000410107c20 */ /* 0x000fe20008400000 */
[----:B------:R-:W-:Y:S01]  /*1deb0*/  FMUL R15, R15, UR4 ;  /* 0x000000040f0f7c20 */ /* 0x000fe20008400000 */
[----:B------:R-:W-:Y:S01]  /*1dec0*/  FMUL R18, R18, UR4 ;  /* 0x0000000412127c20 */ /* 0x000fe20008400000 */
[----:B------:R0:W-:Y:S01]  /*1ded0*/  @!P0 STG.E.U8 desc[UR60][R2.64], R7 ;  /* 0x0000000702008986 */ /* 0x0001e2000c10113c */
[----:B------:R-:W-:-:S02]  /*1dee0*/  ISETP.LT.OR P0, PT, R0, 0x2, !P3 ;  /* 0x000000020000780c */ /* 0x000fc40005f01670 */
[----:B------:R-:W-:Y:S01]  /*1def0*/  F2FP.SATFINITE.E4M3.F32.PACK_AB_MERGE_C R8, RZ, R8, RZ ;  /* 0x00000008ff08723e */ /* 0x000fe200048070ff */
[----:B------:R-:W-:Y:S01]  /*1df00*/  FMUL R17, R17, UR4 ;  /* 0x0000000411117c20 */ /* 0x000fe20008400000 */
[----:B------:R-:W-:Y:S01]  /*1df10*/  F2FP.SATFINITE.E4M3.F32.PACK_AB_MERGE_C R10, RZ, R10, RZ ;  /* 0x0000000aff0a723e */ /* 0x000fe200048070ff */
[----:B------:R-:W-:Y:S01]  /*1df20*/  FMUL R20, R20, UR4 ;  /* 0x0000000414147c20 */ /* 0x000fe20008400000 */
[----:B------:R-:W-:Y:S01]  /*1df30*/  FMUL R19, R19, UR4 ;  /* 0x0000000413137c20 */ /* 0x000fe20008400000 */
[----:B------:R-:W-:Y:S01]  /*1df40*/  FMUL R22, R22, UR4 ;  /* 0x0000000416167c20 */ /* 0x000fe20008400000 */
[----:B------:R-:W-:Y:S01]  /*1df50*/  FMUL R21, R21, UR4 ;  /* 0x0000000415157c20 */ /* 0x000fe20008400000 */
[----:B------:R-:W-:Y:S01]  /*1df60*/  FMUL R232, R232, UR4 ;  /* 0x00000004e8e87c20 */ /* 0x000fe20008400000 */
[----:B------:R-:W5:Y:S04]  /*1df70*/  LDL.LU R35, [R1+0x90] ;  /* 0x0000900001237983 */ /* 0x000f680000300800 */
[----:B------:R-:W-:Y:S01]  /*1df80*/  @!P0 STG.E.U8 desc[UR60][R2.64+0x1], R8 ;  /* 0x0000010802008986 */ /* 0x000fe2000c10113c */
[----:B------:R-:W-:-:S03]  /*1df90*/  ISETP.LT.OR P0, PT, R0, 0x1, !P2 ;  /* 0x000000010000780c */ /* 0x000fc60005701670 */
[----:B------:R-:W-:Y:S01]  /*1dfa0*/  @!P5 STG.E.U8 desc[UR60][R4.64+0x1], R10 ;  /* 0x0000010a0400d986 */ /* 0x000fe2000c10113c */
[C---:B------:R-:W-:Y:S02]  /*1dfb0*/  ISETP.LT.OR P5, PT, R0.reuse, 0xa, !P3 ;  /* 0x0000000a0000780c */ /* 0x040fe40005fa1670 */
[----:B------:R-:W-:Y:S01]  /*1dfc0*/  F2FP.SATFINITE.E4M3.F32.PACK_AB_MERGE_C R9, RZ, R9, RZ ;  /* 0x00000009ff09723e */ /* 0x000fe200048070ff */
[----:B------:R-:W5:Y:S01]  /*1dfd0*/  LDL.LU R34, [R1+0x94] ;  /* 0x0000940001227983 */ /* 0x000f620000300800 */
[----:B------:R-:W-:Y:S02]  /*1dfe0*/  F2FP.SATFINITE.E4M3.F32.PACK_AB_MERGE_C R12, RZ, R12, RZ ;  /* 0x0000000cff0c723e */ /* 0x000fe400048070ff */
[C---:B------:R-:W-:Y:S01]  /*1dff0*/  ISETP.LT.OR P6, PT, R0.reuse, 0x9, !P3 ;  /* 0x000000090000780c */ /* 0x040fe20005fc1670 */
[----:B------:R-:W-:Y:S01]  /*1e000*/  FMUL R23, R23, UR4 ;  /* 0x0000000417177c20 */ /* 0x000fe20008400000 */
[----:B------:R-:W-:Y:S01]  /*1e010*/  F2FP.SATFINITE.E4M3.F32.PACK_AB_MERGE_C R11, RZ, R11, RZ ;  /* 0x0000000bff0b723e */ /* 0x000fe200048070ff */
[----:B------:R1:W-:Y:S04]  /*1e020*/  @!P0 STG.E.U8 desc[UR60][R4.64], R9 ;  /* 0x0000000904008986 */ /* 0x0003e8000c10113c */
[----:B------:R-:W-:Y:S01]  /*1e030*/  @!P5 STG.E.U8 desc[UR60][R2.64+0x9], R12 ;  /* 0x0000090c0200d986 */ /* 0x000fe2000c10113c */
[----:B------:R-:W-:-:S02]  /*1e040*/  ISETP.LT.OR P5, PT, R0, 0xa, !P2 ;  /* 0x0000000a0000780c */ /* 0x000fc400057a1670 */
[----:B------:R-:W-:Y:S01]  /*1e050*/  F2FP.SATFINITE.E4M3.F32.PACK_AB_MERGE_C R14, RZ, R14, RZ ;  /* 0x0000000eff0e723e */ /* 0x000fe200048070ff */
[----:B------:R-:W-:Y:S01]  /*1e060*/  FMUL R234, R234, UR4 ;  /* 0x00000004eaea7c20 */ /* 0x000fe20008400000 */
[----:B------:R-:W-:Y:S01]  /*1e070*/  F2FP.SATFINITE.E4M3.F32.PACK_AB_MERGE_C R13, RZ, R13, RZ ;  /* 0x0000000dff0d723e */ /* 0x000fe200048070ff */
[----:B------:R3:W-:Y:S01]  /*1e080*/  @!P6 STG.E.U8 desc[UR60][R2.64+0x8], R11 ;  /* 0x0000080b0200e986 */ /* 0x0007e2000c10113c */
[----:B------:R-:W-:Y:S02]  /*1e090*/  ISETP.LT.OR P6, PT, R0, 0x9, !P2 ;  /* 0x000000090000780c */ /* 0x000fe400057c1670 */
[----:B------:R-:W-:Y:S01]  /*1e0a0*/  F2FP.SATFINITE.E4M3.F32.PACK_AB_MERGE_C R16, RZ, R16, RZ ;  /* 0x00000010ff10723e */ /* 0x000fe200048070ff */
[----:B------:R-:W5:Y:S01]  /*1e0b0*/  LDL.LU R33, [R1+0x98] ;  /* 0x0000980001217983 */ /* 0x000f620000300800 */
[----:B------:R-:W-:Y:S01]  /*1e0c0*/  ISETP.GE.AND P0, PT, R30, 0x89, PT ;  /* 0x000000891e00780c */ /* 0x000fe20003f06270 */
[----:B------:R-:W-:Y:S01]  /*1e0d0*/  FMUL R233, R233, UR4 ;  /* 0x00000004e9e97c20 */ /* 0x000fe20008400000 */
[----:B------:R-:W-:Y:S01]  /*1e0e0*/  F2FP.SATFINITE.E4M3.F32.PACK_AB_MERGE_C R15, RZ, R15, RZ ;  /* 0x0000000fff0f723e */ /* 0x000fe200048070ff */
[----:B------:R-:W-:Y:S01]  /*1e0f0*/  @!P5 STG.E.U8 desc[UR60][R4.64+0x9], R14 ;  /* 0x0000090e0400d986 */ /* 0x000fe2000c10113c */
[----:B------:R-:W-:Y:S01]  /*1e100*/  ISETP.LT.OR P5, PT, R0, 0x2, !P1 ;  /* 0x000000020000780c */ /* 0x000fe20004fa1670 */
[----:B------:R-:W-:Y:S01]  /*1e110*/  FMUL R236, R236, UR4 ;  /* 0x00000004ecec7c20 */ /* 0x000fe20008400000 */
[----:B------:R-:W-:Y:S01]  /*1e120*/  F2FP.SATFINITE.E4M3.F32.PACK_AB_MERGE_C R18, RZ, R18, RZ ;  /* 0x00000012ff12723e */ /* 0x000fe200048070ff */
[----:B------:R-:W5:Y:S01]  /*1e130*/  LDL.LU R32, [R1+0x9c] ;  /* 0x00009c0001207983 */ /* 0x000f620000300800 */
[----:B------:R-:W-:Y:S01]  /*1e140*/  F2FP.SATFINITE.E4M3.F32.PACK_AB_MERGE_C R17, RZ, R17, RZ ;  /* 0x00000011ff11723e */ /* 0x000fe200048070ff */
[----:B------:R-:W-:Y:S01]  /*1e150*/  FMUL R235, R235, UR4 ;  /* 0x00000004ebeb7c20 */ /* 0x000fe20008400000 */
[----:B------:R-:W-:Y:S01]  /*1e160*/  F2FP.SATFINITE.E4M3.F32.PACK_AB_MERGE_C R20, RZ, R20, RZ ;  /* 0x00000014ff14723e */ /* 0x000fe200048070ff */
[----:B------:R-:W-:Y:S01]  /*1e170*/  @!P6 STG.E.U8 desc[UR60][R4.64+0x8], R13 ;  /* 0x0000080d0400e986 */ /* 0x000fe2000c10113c */
[----:B------:R-:W-:Y:S01]  /*1e180*/  ISETP.LT.OR P6, PT, R0, 0x1, !P1 ;  /* 0x000000010000780c */ /* 0x000fe20004fc1670 */
[----:B------:R-:W-:Y:S01]  /*1e190*/  FMUL R237, R237, UR4 ;  /* 0x00000004eded7c20 */ /* 0x000fe20008400000 */
[----:B------:R-:W-:-:S02]  /*1e1a0*/  F2FP.SATFINITE.E4M3.F32.PACK_AB_MERGE_C R19, RZ, R19, RZ ;  /* 0x00000013ff13723e */ /* 0x000fc400048070ff */
[----:B------:R-:W-:Y:S01]  /*1e1b0*/  F2FP.SATFINITE.E4M3.F32.PACK_AB_MERGE_C R22, RZ, R22, RZ ;  /* 0x00000016ff16723e */ /* 0x000fe200048070ff */
[----:B------:R-:W-:Y:S01]  /*1e1c0*/  @!P5 STG.E.U8 desc[UR60][R26.64+0x1], R16 ;  /* 0x000001101a00d986 */ /* 0x000fe2000c10113c */
[C---:B------:R-:W-:Y:S02]  /*1e1d0*/  ISETP.LT.OR P5, PT, R0.reuse, 0x2, !P0 ;  /* 0x000000020000780c */ /* 0x040fe400047a1670 */
[----:B------:R-:W-:Y:S02]  /*1e1e0*/  F2FP.SATFINITE.E4M3.F32.PACK_AB_MERGE_C R21, RZ, R21, RZ ;  /* 0x00000015ff15723e */ /* 0x000fe400048070ff */
[----:B------:R-:W-:Y:S02]  /*1e1f0*/  F2FP.SATFINITE.E4M3.F32.PACK_AB_MERGE_C R232, RZ, R232, RZ ;  /* 0x000000e8ffe8723e */ /* 0x000fe400048070ff */
[----:B------:R-:W-:Y:S01]  /*1e200*/  F2FP.SATFINITE.E4M3.F32.PACK_AB_MERGE_C R23, RZ, R23, RZ ;  /* 0x00000017ff17723e */ /* 0x000fe200048070ff */
[----:B------:R-:W-:Y:S01]  /*1e210*/  @!P6 STG.E.U8 desc[UR60][R26.64], R15 ;  /* 0x0000000f1a00e986 */ /* 0x000fe2000c10113c */
[----:B------:R-:W-:-:S02]  /*1e220*/  ISETP.LT.OR P6, PT, R0, 0x1, !P0 ;  /* 0x000000010000780c */ /* 0x000fc400047c1670 */
[----:B------:R-:W-:Y:S02]  /*1e230*/  F2FP.SATFINITE.E4M3.F32.PACK_AB_MERGE_C R234, RZ, R234, RZ ;  /* 0x000000eaffea723e */ /* 0x000fe400048070ff */
[----:B------:R-:W-:Y:S01]  /*1e240*/  F2FP.SATFINITE.E4M3.F32.PACK_AB_MERGE_C R233, RZ, R233, RZ ;  /* 0x000000e9ffe9723e */ /* 0x000fe200048070ff */
[----:B------:R-:W-:Y:S01]  /*1e250*/  @!P5 STG.E.U8 desc[UR60][R24.64+0x1], R18 ;  /* 0x000001121800d986 */ /* 0x000fe2000c10113c */
[C---:B------:R-:W-:Y:S02]  /*1e260*/  ISETP.LT.OR P5, PT, R0.reuse, 0xa, !P1 ;  /* 0x0000000a0000780c */ /* 0x040fe40004fa1670 */
[----:B0-----:R-:W-:Y:S02]  /*1e270*/  F2FP.SATFINITE.E4M3.F32.PACK_AB_MERGE_C R7, RZ, R236, RZ ;  /* 0x000000ecff07723e */ /* 0x001fe400048070ff */
[----:B------:R-:W-:Y:S02]  /*1e280*/  F2FP.SATFINITE.E4M3.F32.PACK_AB_MERGE_C R235, RZ, R235, RZ ;  /* 0x000000ebffeb723e */ /* 0x000fe400048070ff */
[----:B------:R-:W-:Y:S01]  /*1e290*/  F2FP.SATFINITE.E4M3.F32.PACK_AB_MERGE_C R237, RZ, R237, RZ ;  /* 0x000000edffed723e */ /* 0x000fe200048070ff */
[----:B------:R-:W-:Y:S01]  /*1e2a0*/  @!P6 STG.E.U8 desc[UR60][R24.64], R17 ;  /* 0x000000111800e986 */ /* 0x000fe2000c10113c */
[----:B------:R-:W-:-:S05]  /*1e2b0*/  ISETP.LT.OR P6, PT, R0, 0x9, !P1 ;  /* 0x000000090000780c */ /* 0x000fca0004fc1670 */
[----:B------:R-:W-:Y:S01]  /*1e2c0*/  @!P5 STG.E.U8 desc[UR60][R26.64+0x9], R20 ;  /* 0x000009141a00d986 */ /* 0x000fe2000c10113c */
[----:B------:R-:W-:-:S07]  /*1e2d0*/  ISETP.LT.OR P5, PT, R0, 0xa, !P0 ;  /* 0x0000000a0000780c */ /* 0x000fce00047a1670 */
        /* <DEDUP_REMOVED lines=14> */
[----:B------:R0:W-:Y:S01]  /*1e3c0*/  @!P5 STG.E.U8 desc[UR60][R2.64+0x19], R7 ;  /* 0x000019070200d986 */ /* 0x0001e2000c10113c */
[----:B------:R-:W-:-:S07]  /*1e3d0*/  ISETP.LT.OR P5, PT, R0, 0x1a, !P2 ;  /* 0x0000001a0000780c */ /* 0x000fce00057a1670 */
[----:B------:R-:W-:Y:S01]  /*1e3e0*/  @!P6 STG.E.U8 desc[UR60][R2.64+0x18], R235 ;  /* 0x000018eb0200e986 */ /* 0x000fe2000c10113c */
[----:B------:R-:W-:Y:S01]  /*1e3f0*/  ISETP.LT.OR P6, PT, R0, 0x19, !P2 ;  /* 0x000000190000780c */ /* 0x000fe200057c1670 */
[----:B--2---:R-:W-:-:S05]  /*1e400*/  FMUL R6, R6, UR4 ;  /* 0x0000000406067c20 */ /* 0x004fca0008400000 */
[----:B-1----:R-:W-:Y:S01]  /*1e410*/  F2FP.SATFINITE.E4M3.F32.PACK_AB_MERGE_C R9, RZ, R6, RZ ;  /* 0x00000006ff09723e */ /* 0x002fe200048070ff */
[----:B---3--:R-:W-:Y:S02]  /*1e420*/  FMUL R6, R31, UR4 ;  /* 0x000000041f067c20 */ /* 0x008fe40008400000 */
[----:B------:R-:W2:Y:S03]  /*1e430*/  LDL.LU R31, [R1+0xa0] ;  /* 0x0000a000011f7983 */ /* 0x000ea60000300800 */
[----:B------:R-:W-:Y:S01]  /*1e440*/  F2FP.SATFINITE.E4M3.F32.PACK_AB_MERGE_C R11, RZ, R6, RZ ;  /* 0x00000006ff0b723e */ /* 0x000fe200048070ff */
[----:B----4-:R-:W-:Y:S02]  /*1e450*/  FMUL R6, R29, UR4 ;  /* 0x000000041d067c20 */ /* 0x010fe40008400000 */
[----:B------:R-:W3:Y:S03]  /*1e460*/  LDL.LU R29, [R1+0xa4] ;  /* 0x0000a400011d7983 */ /* 0x000ee60000300800 */
[----:B0-----:R-:W-:Y:S01]  /*1e470*/  F2FP.SATFINITE.E4M3.F32.PACK_AB_MERGE_C R7, RZ, R6, RZ ;  /* 0x00000006ff07723e */ /* 0x001fe200048070ff */
[----:B-----5:R-:W-:-:S02]  /*1e480*/  FMUL R6, R28, UR4 ;  /* 0x000000041c067c20 */ /* 0x020fc40008400000 */
[----:B------:R-:W4:Y:S04]  /*1e490*/  LDL.LU R28, [R1+0xa8] ;  /* 0x0000a800011c7983 */ /* 0x000f280000300800 */
[----:B------:R-:W-:Y:S01]  /*1e4a0*/  @!P6 STG.E.U8 desc[UR60][R4.64+0x18], R237 ;  /* 0x000018ed0400e986 */ /* 0x000fe2000c10113c */
[C---:B------:R-:W-:Y:S02]  /*1e4b0*/  ISETP.LT.OR P6, PT, R0.reuse, 0x11, !P1 ;  /* 0x000000110000780c */ /* 0x040fe40004fc1670 */
[----:B------:R-:W-:Y:S01]  /*1e4c0*/  F2FP.SATFINITE.E4M3.F32.PACK_AB_MERGE_C R13, RZ, R6, RZ ;  /* 0x00000006ff0d723e */ /* 0x000fe200048070ff */
[----:B------:R0:W-:Y:S01]  /*1e4d0*/  @!P5 STG.E.U8 desc[UR60][R4.64+0x19], R9 ;  /* 0x000019090400d986 */ /* 0x0001e2000c10113c */
[----:B------:R-:W-:Y:S01]  /*1e4e0*/  ISETP.LT.OR P5, PT, R0, 0x12, !P1 ;  /* 0x000000120000780c */ /* 0x000fe20004fa1670 */
[----:B------:R-:W-:-:S02]  /*1e4f0*/  FMUL R6, R35, UR4 ;  /* 0x0000000423067c20 */ /* 0x000fc40008400000 */
[----:B------:R-:W5:Y:S03]  /*1e500*/  LDL.LU R35, [R1+0xac] ;  /* 0x0000ac0001237983 */ /* 0x000f660000300800 */
[----:B0-----:R-:W-:-:S03]  /*1e510*/  F2FP.SATFINITE.E4M3.F32.PACK_AB_MERGE_C R9, RZ, R6, RZ ;  /* 0x00000006ff09723e */ /* 0x001fc600048070ff */
[----:B------:R0:W-:Y:S01]  /*1e520*/  @!P6 STG.E.U8 desc[UR60][R26.64+0x10], R11 ;  /* 0x0000100b1a00e986 */ /* 0x0001e2000c10113c */
[----:B------:R-:W-:Y:S01]  /*1e530*/  ISETP.LT.OR P6, PT, R0, 0x11, !P0 ;  /* 0x000000110000780c */ /* 0x000fe200047c1670 */
[----:B------:R-:W-:Y:S02]  /*1e540*/  FMUL R6, R34, UR4 ;  /* 0x0000000422067c20 */ /* 0x000fe40008400000 */
[----:B------:R-:W5:Y:S03]  /*1e550*/  LDL.LU R34, [R1+0xb0] ;  /* 0x0000b00001227983 */ /* 0x000f660000300800 */
[----:B0-----:R-:W-:Y:S01]  /*1e560*/  F2FP.SATFINITE.E4M3.F32.PACK_AB_MERGE_C R11, RZ, R6, RZ ;  /* 0x00000006ff0b723e */ /* 0x001fe200048070ff */
[----:B------:R0:W-:Y:S01]  /*1e570*/  @!P5 STG.E.U8 desc[UR60][R26.64+0x11], R7 ;  /* 0x000011071a00d986 */ /* 0x0001e2000c10113c */
[----:B------:R-:W-:-:S05]  /*1e580*/  ISETP.LT.OR P5, PT, R0, 0x12, !P0 ;  /* 0x000000120000780c */ /* 0x000fca00047a1670 */
[----:B------:R1:W-:Y:S01]  /*1e590*/  @!P6 STG.E.U8 desc[UR60][R24.64+0x10], R13 ;  /* 0x0000100d1800e986 */ /* 0x0003e2000c10113c */
[----:B------:R-:W-:-:S03]  /*1e5a0*/  FMUL R6, R33, UR4 ;  /* 0x0000000421067c20 */ /* 0x000fc60008400000 */
[----:B------:R-:W5:Y:S02]  /*1e5b0*/  LDL.LU R33, [R1+0xb4] ;  /* 0x0000b40001217983 */ /* 0x000f640000300800 */
[----:B0-----:R-:W-:Y:S01]  /*1e5c0*/  F2FP.SATFINITE.E4M3.F32.PACK_AB_MERGE_C R7, RZ, R6, RZ ;  /* 0x00000006ff07723e */ /* 0x001fe200048070ff */
[----:B------:R-:W-:Y:S02]  /*1e5d0*/  FMUL R6, R32, UR4 ;  /* 0x0000000420067c20 */ /* 0x000fe40008400000 */
[----:B------:R-:W5:Y:S01]  /*1e5e0*/  LDL.LU R32, [R1+0xb8] ;  /* 0x0000b80001207983 */ /* 0x000f620000300800 */
[----:B------:R-:W-:Y:S02]  /*1e5f0*/  ISETP.LT.OR P6, PT, R0, 0x19, !P1 ;  /* 0x000000190000780c */ /* 0x000fe40004fc1670 */
[----:B-1----:R-:W-:Y:S01]  /*1e600*/  F2FP.SATFINITE.E4M3.F32.PACK_AB_MERGE_C R13, RZ, R6, RZ ;  /* 0x00000006ff0d723e */ /* 0x002fe200048070ff */
[----:B------:R0:W-:Y:S10]  /*1e610*/  @!P5 STG.E.U8 desc[UR60][R24.64+0x11], R9 ;  /* 0x000011091800d986 */ /* 0x0001f4000c10113c */
[----:B------:R1:W-:Y:S01]  /*1e620*/  @!P6 STG.E.U8 desc[UR60][R26.64+0x18], R11 ;  /* 0x0000180b1a00e986 */ /* 0x0003e2000c10113c */
[----:B--2---:R-:W-:-:S03]  /*1e630*/  FMUL R6, R31, UR4 ;  /* 0x000000041f067c20 */ /* 0x004fc60008400000 */
[----:B------:R-:W2:Y:S02]  /*1e640*/  LDL.LU R31, [R1+0xbc] ;  /* 0x0000bc00011f7983 */ /* 0x000ea40000300800 */
[----:B0-----:R-:W-:Y:S01]  /*1e650*/  F2FP.SATFINITE.E4M3.F32.PACK_AB_MERGE_C R9, RZ, R6, RZ ;  /* 0x00000006ff09723e */ /* 0x001fe200048070ff */
[----:B---3--:R-:W-:Y:S02]  /*1e660*/  FMUL R6, R29, UR4 ;  /* 0x000000041d067c20 */ /* 0x008fe40008400000 */
[----:B------:R-:W3:Y:S03]  /*1e670*/  LDL.LU R29, [R1+0xc0] ;  /* 0x0000c000011d7983 */ /* 0x000ee60000300800 */
[----:B-1----:R-:W-:Y:S01]  /*1e680*/  F2FP.SATFINITE.E4M3.F32.PACK_AB_MERGE_C R11, RZ, R6, RZ ;  /* 0x00000006ff0b723e */ /* 0x002fe200048070ff */
[----:B----4-:R-:W-:Y:S02]  /*1e690*/  FMUL R6, R28, UR4 ;  /* 0x000000041c067c20 */ /* 0x010fe40008400000 */
[----:B------:R-:W4:Y:S01]  /*1e6a0*/  LDL.LU R28, [R1+0xc4] ;  /* 0x0000c400011c7983 */ /* 0x000f220000300800 */
[----:B------:R-:W-:-:S02]  /*1e6b0*/  ISETP.LT.OR P5, PT, R0, 0x1a, !P1 ;  /* 0x0000001a0000780c */ /* 0x000fc40004fa1670 */
[----:B------:R-:W-:-:S11]  /*1e6c0*/  ISETP.LT.OR P6, PT, R0, 0x19, !P0 ;  /* 0x000000190000780c */ /* 0x000fd600047c1670 */
[----:B------:R0:W-:Y:S01]  /*1e6d0*/  @!P5 STG.E.U8 desc[UR60][R26.64+0x19], R7 ;  /* 0x000019071a00d986 */ /* 0x0001e2000c10113c */
[----:B------:R-:W-:-:S03]  /*1e6e0*/  ISETP.LT.OR P5, PT, R0, 0x1a, !P0 ;  /* 0x0000001a0000780c */ /* 0x000fc600047a1670 */
[----:B------:R1:W-:Y:S01]  /*1e6f0*/  @!P6 STG.E.U8 desc[UR60][R24.64+0x18], R13 ;  /* 0x0000180d1800e986 */ /* 0x0003e2000c10113c */
[----:B------:R-:W-:Y:S02]  /*1e700*/  ISETP.LT.OR P6, PT, R0, 0x21, !P3 ;  /* 0x000000210000780c */ /* 0x000fe40005fc1670 */
[----:B0-----:R-:W-:Y:S01]  /*1e710*/  F2FP.SATFINITE.E4M3.F32.PACK_AB_MERGE_C R7, RZ, R6, RZ ;  /* 0x00000006ff07723e */ /* 0x001fe200048070ff */
[----:B-----5:R-:W-:Y:S02]  /*1e720*/  FMUL R6, R35, UR4 ;  /* 0x0000000423067c20 */ /* 0x020fe40008400000 */
[----:B------:R-:W5:Y:S03]  /*1e730*/  LDL.LU R35, [R1+0xc8] ;  /* 0x0000c80001237983 */ /* 0x000f660000300800 */
[----:B-1----:R-:W-:Y:S01]  /*1e740*/  F2FP.SATFINITE.E4M3.F32.PACK_AB_MERGE_C R13, RZ, R6, RZ ;  /* 0x00000006ff0d723e */ /* 0x002fe200048070ff */
[----:B------:R0:W-:Y:S01]  /*1e750*/  @!P5 STG.E.U8 desc[UR60][R24.64+0x19], R9 ;  /* 0x000019091800d986 */ /* 0x0001e2000c10113c */
[----:B------:R-:W-:Y:S01]  /*1e760*/  FMUL R6, R34, UR4 ;  /* 0x0000000422067c20 */ /* 0x000fe20008400000 */
[----:B------:R-:W-:-:S02]  /*1e770*/  ISETP.LT.OR P5, PT, R0, 0x22, !P3 ;  /* 0x000000220000780c */ /* 0x000fc40005fa1670 */
[----:B------:R-:W5:Y:S04]  /*1e780*/  LDL.LU R34, [R1+0xcc] ;  /* 0x0000cc0001227983 */ /* 0x000f680000300800 */
[----:B------:R1:W-:Y:S01]  /*1e790*/  @!P6 STG.E.U8 desc[UR60][R2.64+0x20], R11 ;  /* 0x0000200b0200e986 */ /* 0x0003e2000c10113c */
[----:B0-----:R-:W-:Y:S02]  /*1e7a0*/  F2FP.SATFINITE.E4M3.F32.PACK_AB_MERGE_C R9, RZ, R6, RZ ;  /* 0x00000006ff09723e */ /* 0x001fe400048070ff */
[----:B------:R-:W-:Y:S01]  /*1e7b0*/  ISETP.LT.OR P6, PT, R0, 0x21, !P2 ;  /* 0x000000210000780c */ /* 0x000fe200057c1670 */
[----:B------:R-:W-:Y:S02]  /*1e7c0*/  FMUL R6, R33, UR4 ;  /* 0x0000000421067c20 */ /* 0x000fe40008400000 */
[----:B------:R-:W5:Y:S03]  /*1e7d0*/  LDL.LU R33, [R1+0xd0] ;  /* 0x0000d00001217983 */ /* 0x000f660000300800 */
[----:B-1----:R-:W-:Y:S01]  /*1e7e0*/  F2FP.SATFINITE.E4M3.F32.PACK_AB_MERGE_C R11, RZ, R6, RZ ;  /* 0x00000006ff0b723e */ /* 0x002fe200048070ff */
[----:B------:R0:W-:Y:S01]  /*1e7f0*/  @!P5 STG.E.U8 desc[UR60][R2.64+0x21], R7 ;  /* 0x000021070200d986 */ /* 0x0001e2000c10113c */
[----:B------:R-:W-:-:S03]  /*1e800*/  FMUL R6, R32, UR4 ;  /* 0x0000000420067c20 */ /* 0x000fc60008400000 */
[----:B------:R-:W5:Y:S01]  /*1e810*/  LDL.LU R32, [R1+0xd4] ;  /* 0x0000d40001207983 */ /* 0x000f620000300800 */
[----:B------:R-:W-:Y:S02]  /*1e820*/  ISETP.LT.OR P5, PT, R0, 0x22, !P2 ;  /* 0x000000220000780c */ /* 0x000fe400057a1670 */
[----:B0-----:R-:W-:Y:S01]  /*1e830*/  F2FP.SATFINITE.E4M3.F32.PACK_AB_MERGE_C R7, RZ, R6, RZ ;  /* 0x00000006ff07723e */ /* 0x001fe200048070ff */
        /* <DEDUP_REMOVED lines=15> */
[C---:B------:R-:W-:Y:S02]  /*1e930*/  ISETP.LT.OR P5, PT, R0.reuse, 0x2a, !P2 ;  /* 0x0000002a0000780c */ /* 0x040fe400057a1670 */
[----:B0-----:R-:W-:Y:S01]  /*1e940*/  F2FP.SATFINITE.E4M3.F32.PACK_AB_MERGE_C R11, RZ, R6, RZ ;  /* 0x00000006ff0b723e */ /* 0x001fe200048070ff */
[----:B-----5:R-:W-:Y:S02]  /*1e950*/  FMUL R6, R35, UR4 ;  /* 0x0000000423067c20 */ /* 0x020fe40008400000 */
[----:B------:R-:W5:Y:S03]  /*1e960*/  LDL.LU R35, [R1+0xe4] ;  /* 0x0000e40001237983 */ /* 0x000f660000300800 */
[----:B-1----:R-:W-:Y:S01]  /*1e970*/  F2FP.SATFINITE.E4M3.F32.PACK_AB_MERGE_C R7, RZ, R6, RZ ;  /* 0x00000006ff07723e */ /* 0x002fe200048070ff */
[----:B------:R0:W-:Y:S01]  /*1e980*/  @!P6 STG.E.U8 desc[UR60][R4.64+0x28], R13 ;  /* 0x0000280d0400e986 */ /* 0x0001e2000c10113c */
[----:B------:R-:W-:Y:S01]  /*1e990*/  ISETP.LT.OR P6, PT, R0, 0x21, !P1 ;  /* 0x000000210000780c */ /* 0x000fe20004fc1670 */
[----:B------:R-:W-:-:S02]  /*1e9a0*/  FMUL R6, R34, UR4 ;  /* 0x0000000422067c20 */ /* 0x000fc40008400000 */
        /* <DEDUP_REMOVED lines=869> */
[----:B-----5:R-:W-:-:S06]  /*22000*/  FMUL R6, R35, UR4 ;  /* 0x0000000423067c20 */ /* 0x020fcc0008400000 */
[----:B------:R0:W-:Y:S01]  /*22010*/  @!P5 STG.E.U8 desc[UR60][R2.64+0xd9], R7 ;  /* 0x0000d9070200d986 */ /* 0x0001e2000c10113c */
[----:B------:R-:W-:Y:S02]  /*22020*/  ISETP.LT.OR P5, PT, R0, 0xda, !P2 ;  /* 0x000000da0000780c */ /* 0x000fe400057a1670 */
[----:B-1----:R-:W-:Y:S01]  /*22030*/  F2FP.SATFINITE.E4M3.F32.PACK_AB_MERGE_C R11, RZ, R6, RZ ;  /* 0x00000006ff0b723e */ /* 0x002fe200048070ff */
[----:B------:R-:W5:Y:S01]  /*22040*/  LDL.LU R35, [R1+0x3a0] ;  /* 0x0003a00001237983 */ /* 0x000f620000300800 */
[----:B------:R-:W-:-:S03]  /*22050*/  FMUL R6, R34, UR4 ;  /* 0x0000000422067c20 */ /* 0x000fc60008400000 */
[----:B------:R-:W5:Y:S02]  /*22060*/  LDL.LU R34, [R1+0x3a4] ;  /* 0x0003a40001227983 */ /* 0x000f640000300800 */
[----:B0-----:R-:W-:Y:S02]  /*22070*/  F2FP.SATFINITE.E4M3.F32.PACK_AB_MERGE_C R7, RZ, R6, RZ ;  /* 0x00000006ff07723e */ /* 0x001fe400048070ff */
[----:B------:R0:W-:Y:S01]  /*22080*/  @!P6 STG.E.U8 desc[UR60][R4.64+0xd8], R13 ;  /* 0x0000d80d0400e986 */ /* 0x0001e2000c10113c */
[----:B------:R-:W-:-:S03]  /*22090*/  ISETP.LT.OR P6, PT, R0, 0xd1, !P1 ;  /* 0x000000d10000780c */ /* 0x000fc60004fc1670 */
[----:B------:R1:W-:Y:S01]  /*220a0*/  @!P5 STG.E.U8 desc[UR60][R4.64+0xd9], R9 ;  /* 0x0000d9090400d986 */ /* 0x0003e2000c10113c */
[----:B------:R-:W-:-:S03]  /*220b0*/  FMUL R6, R33, UR4 ;  /* 0x0000000421067c20 */ /* 0x000fc60008400000 */
[----:B------:R-:W5:Y:S02]  /*220c0*/  LDL.LU R33, [R1+0x3a8] ;  /* 0x0003a80001217983 */ /* 0x000f640000300800 */
[----:B0-----:R-:W-:Y:S01]  /*220d0*/  F2FP.SATFINITE.E4M3.F32.PACK_AB_MERGE_C R13, RZ, R6, RZ ;  /* 0x00000006ff0d723e */ /* 0x001fe200048070ff */
[----:B------:R-:W-:Y:S01]  /*220e0*/  FMUL R6, R32, UR4 ;  /* 0x0000000420067c20 */ /* 0x000fe20008400000 */
[----:B------:R-:W-:Y:S01]  /*220f0*/  ISETP.LT.OR P5, PT, R0, 0xd2, !P1 ;  /* 0x000000d20000780c */ /* 0x000fe20004fa1670 */
[----:B------:R-:W5:Y:S03]  /*22100*/  LDL.LU R32, [R1+0x3ac] ;  /* 0x0003ac0001207983 */ /* 0x000f660000300800 */
[----:B-1----:R-:W-:Y:S01]  /*22110*/  F2FP.SATFINITE.E4M3.F32.PACK_AB_MERGE_C R9, RZ, R6, RZ ;  /* 0x00000006ff09723e */ /* 0x002fe200048070ff */
[----:B------:R0:W-:Y:S08]  /*22120*/  @!P6 STG.E.U8 desc[UR60][R26.64+0xd0], R11 ;  /* 0x0000d00b1a00e986 */ /* 0x0001f0000c10113c */
        /* <DEDUP_REMOVED lines=10> */
[C---:B------:R-:W-:Y:S01]  /*221d0*/  ISETP.LT.OR P5, PT, R0.reuse, 0xd2, !P0 ;  /* 0x000000d20000780c */ /* 0x040fe200047a1670 */
[----:B------:R-:W4:Y:S04]  /*221e0*/  LDL.LU R39, [R1+0x3bc] ;  /* 0x0003bc0001277983 */ /* 0x000f280000300800 */
[----:B------:R-:W4:Y:S04]  /*221f0*/  LDL.LU R38, [R1+0x3c0] ;  /* 0x0003c00001267983 */ /* 0x000f280000300800 */
[----:B------:R-:W4:Y:S04]  /*22200*/  LDL.LU R37, [R1+0x3c4] ;  /* 0x0003c40001257983 */ /* 0x000f280000300800 */
[----:B------:R0:W-:Y:S01]  /*22210*/  @!P6 STG.E.U8 desc[UR60][R24.64+0xd0], R13 ;  /* 0x0000d00d1800e986 */ /* 0x0001e2000c10113c */
[----:B------:R-:W-:-:S03]  /*22220*/  ISETP.LT.OR P6, PT, R0, 0xd9, !P1 ;  /* 0x000000d90000780c */ /* 0x000fc60004fc1670 */
[----:B------:R1:W-:Y:S01]  /*22230*/  @!P5 STG.E.U8 desc[UR60][R24.64+0xd1], R9 ;  /* 0x0000d1091800d986 */ /* 0x0003e2000c10113c */
[----:B------:R-:W-:Y:S02]  /*22240*/  ISETP.LT.OR P5, PT, R0, 0xda, !P1 ;  /* 0x000000da0000780c */ /* 0x000fe40004fa1670 */
[----:B0-----:R-:W-:Y:S01]  /*22250*/  F2FP.SATFINITE.E4M3.F32.PACK_AB_MERGE_C R13, RZ, R6, RZ ;  /* 0x00000006ff0d723e */ /* 0x001fe200048070ff */
[----:B-----5:R-:W-:-:S06]  /*22260*/  FMUL R6, R35, UR4 ;  /* 0x0000000423067c20 */ /* 0x020fcc0008400000 */
[----:B------:R0:W-:Y:S01]  /*22270*/  @!P6 STG.E.U8 desc[UR60][R26.64+0xd8], R11 ;  /* 0x0000d80b1a00e986 */ /* 0x0001e2000c10113c */
[----:B-1----:R-:W-:Y:S01]  /*22280*/  F2FP.SATFINITE.E4M3.F32.PACK_AB_MERGE_C R9, RZ, R6, RZ ;  /* 0x00000006ff09723e */ /* 0x002fe200048070ff */
[----:B------:R-:W-:Y:S01]  /*22290*/  FMUL R6, R34, UR4 ;  /* 0x0000000422067c20 */ /* 0x000fe20008400000 */
[C---:B------:R-:W-:Y:S01]  /*222a0*/  ISETP.LT.OR P6, PT, R0.reuse, 0xd9, !P0 ;  /* 0x000000d90000780c */ /* 0x040fe200047c1670 */
[----:B------:R-:W-:Y:S01]  /*222b0*/  @!P5 STG.E.U8 desc[UR60][R26.64+0xd9], R7 ;  /* 0x0000d9071a00d986 */ /* 0x000fe2000c10113c */
[----:B------:R-:W-:-:S03]  /*222c0*/  ISETP.LT.OR P5, PT, R0, 0xda, !P0 ;  /* 0x000000da0000780c */ /* 0x000fc600047a1670 */
[----:B------:R-:W5:Y:S01]  /*222d0*/  LDL.LU R35, [R1+0x3c8] ;  /* 0x0003c80001237983 */ /* 0x000f620000300800 */
[----:B0-----:R-:W-:-:S03]  /*222e0*/  F2FP.SATFINITE.E4M3.F32.PACK_AB_MERGE_C R11, RZ, R6, RZ ;  /* 0x00000006ff0b723e */ /* 0x001fc600048070ff */
[----:B------:R-:W5:Y:S01]  /*222f0*/  LDL.LU R34, [R1+0x3cc] ;  /* 0x0003cc0001227983 */ /* 0x000f620000300800 */
[----:B------:R-:W-:-:S03]  /*22300*/  FMUL R6, R33, UR4 ;  /* 0x0000000421067c20 */ /* 0x000fc60008400000 */
[----:B------:R0:W-:Y:S02]  /*22310*/  @!P6 STG.E.U8 desc[UR60][R24.64+0xd8], R13 ;  /* 0x0000d80d1800e986 */ /* 0x0001e4000c10113c */
[----:B------:R-:W-:Y:S02]  /*22320*/  F2FP.SATFINITE.E4M3.F32.PACK_AB_MERGE_C R15, RZ, R6, RZ ;  /* 0x00000006ff0f723e */ /* 0x000fe400048070ff */
[----:B------:R1:W-:Y:S01]  /*22330*/  @!P5 STG.E.U8 desc[UR60][R24.64+0xd9], R9 ;  /* 0x0000d9091800d986 */ /* 0x0003e2000c10113c */
[----:B------:R-:W-:-:S03]  /*22340*/  FMUL R6, R32, UR4 ;  /* 0x0000000420067c20 */ /* 0x000fc60008400000 */
[----:B------:R-:W5:Y:S02]  /*22350*/  LDL.LU R33, [R1+0x3d0] ;  /* 0x0003d00001217983 */ /* 0x000f640000300800 */
[----:B0-----:R-:W-:Y:S02]  /*22360*/  F2FP.SATFINITE.E4M3.F32.PACK_AB_MERGE_C R13, RZ, R6, RZ ;  /* 0x00000006ff0d723e */ /* 0x001fe400048070ff */
[----:B------:R-:W5:Y:S01]  /*22370*/  LDL.LU R32, [R1+0x3d4] ;  /* 0x0003d40001207983 */ /* 0x000f620000300800 */
[----:B--2---:R-:W-:-:S03]  /*22380*/  FMUL R6, R31, UR4 ;  /* 0x000000041f067c20 */ /* 0x004fc60008400000 */
[----:B------:R-:W2:Y:S02]  /*22390*/  LDL.LU R31, [R1+0x3d8] ;  /* 0x0003d800011f7983 */ /* 0x000ea40000300800 */
[----:B-1----:R-:W-:Y:S01]  /*223a0*/  F2FP.SATFINITE.E4M3.F32.PACK_AB_MERGE_C R9, RZ, R6, RZ ;  /* 0x00000006ff09723e */ /* 0x002fe200048070ff */
[----:B---3--:R-:W-:Y:S02]  /*223b0*/  FMUL R6, R29, UR4 ;  /* 0x000000041d067c20 */ /* 0x008fe40008400000 */
[----:B------:R-:W3:Y:S01]  /*223c0*/  LDL.LU R29, [R1+0x3dc] ;  /* 0x0003dc00011d7983 */ /* 0x000ee20000300800 */
[----:B----4-:R-:W-:-:S03]  /*223d0*/  FMUL R7, R28, UR4 ;  /* 0x000000041c077c20 */ /* 0x010fc60008400000 */
[----:B------:R-:W4:Y:S01]  /*223e0*/  LDL.LU R28, [R1+0x3e0] ;  /* 0x0003e000011c7983 */ /* 0x000f220000300800 */
[C---:B------:R-:W-:Y:S02]  /*223f0*/  ISETP.LT.OR P6, PT, R0.reuse, 0xe1, !P3 ;  /* 0x000000e10000780c */ /* 0x040fe40005fc1670 */
[----:B------:R-:W-:-:S11]  /*22400*/  ISETP.LT.OR P5, PT, R0, 0xe2, !P3 ;  /* 0x000000e20000780c */ /* 0x000fd60005fa1670 */
[----:B------:R0:W-:Y:S01]  /*22410*/  @!P6 STG.E.U8 desc[UR60][R2.64+0xe0], R11 ;  /* 0x0000e00b0200e986 */ /* 0x0001e2000c10113c */
[----:B------:R-:W-:-:S03]  /*22420*/  ISETP.LT.OR P6, PT, R0, 0xe1, !P2 ;  /* 0x000000e10000780c */ /* 0x000fc600057c1670 */
[----:B------:R1:W-:Y:S01]  /*22430*/  @!P5 STG.E.U8 desc[UR60][R2.64+0xe1], R15 ;  /* 0x0000e10f0200d986 */ /* 0x0003e2000c10113c */
[----:B------:R-:W-:-:S09]  /*22440*/  ISETP.LT.OR P5, PT, R0, 0xe2, !P2 ;  /* 0x000000e20000780c */ /* 0x000fd200057a1670 */
[----:B------:R5:W-:Y:S01]  /*22450*/  @!P6 STG.E.U8 desc[UR60][R4.64+0xe0], R13 ;  /* 0x0000e00d0400e986 */ /* 0x000be2000c10113c */
[C---:B------:R-:W-:Y:S02]  /*22460*/  ISETP.LT.OR P6, PT, R0.reuse, 0xe9, !P3 ;  /* 0x000000e90000780c */ /* 0x040fe40005fc1670 */
[C---:B------:R-:W-:Y:S02]  /*22470*/  ISETP.LT.OR P3, PT, R0.reuse, 0xea, !P3 ;  /* 0x000000ea0000780c */ /* 0x040fe40005f61670 */
[----:B0-----:R-:W-:Y:S02]  /*22480*/  F2FP.SATFINITE.E4M3.F32.PACK_AB_MERGE_C R11, RZ, R6, RZ ;  /* 0x00000006ff0b723e */ /* 0x001fe400048070ff */
[----:B-1----:R-:W-:Y:S01]  /*22490*/  F2FP.SATFINITE.E4M3.F32.PACK_AB_MERGE_C R15, RZ, R7, RZ ;  /* 0x00000007ff0f723e */ /* 0x002fe200048070ff */
[----:B------:R0:W-:Y:S01]  /*224a0*/  @!P5 STG.E.U8 desc[UR60][R4.64+0xe1], R9 ;  /* 0x0000e1090400d986 */ /* 0x0001e2000c10113c */
[----:B------:R-:W-:Y:S01]  /*224b0*/  FMUL R6, R39, UR4 ;  /* 0x0000000427067c20 */ /* 0x000fe20008400000 */
[----:B------:R-:W-:-:S02]  /*224c0*/  ISETP.LT.OR P5, PT, R0, 0xe9, !P2 ;  /* 0x000000e90000780c */ /* 0x000fc400057a1670 */
[C---:B------:R-:W-:Y:S02]  /*224d0*/  ISETP.LT.OR P2, PT, R0.reuse, 0xea, !P2 ;  /* 0x000000ea0000780c */ /* 0x040fe40005741670 */
[----:B------:R1:W-:Y:S01]  /*224e0*/  @!P6 STG.E.U8 desc[UR60][R2.64+0xe8], R11 ;  /* 0x0000e80b0200e986 */ /* 0x0003e2000c10113c */
[----:B------:R-:W-:Y:S01]  /*224f0*/  ISETP.LT.OR P6, PT, R0, 0xe1, !P1 ;  /* 0x000000e10000780c */ /* 0x000fe20004fc1670 */
[----:B------:R-:W-:Y:S02]  /*22500*/  FMUL R7, R38, UR4 ;  /* 0x0000000426077c20 */ /* 0x000fe40008400000 */
[----:B------:R1:W-:Y:S01]  /*22510*/  @!P3 STG.E.U8 desc[UR60][R2.64+0xe9], R15 ;  /* 0x0000e90f0200b986 */ /* 0x0003e2000c10113c */
[----:B------:R-:W-:Y:S02]  /*22520*/  ISETP.LT.OR P3, PT, R0, 0xe2, !P1 ;  /* 0x000000e20000780c */ /* 0x000fe40004f61670 */
[----:B-----5:R-:W-:Y:S01]  /*22530*/  F2FP.SATFINITE.E4M3.F32.PACK_AB_MERGE_C R13, RZ, R6, RZ ;  /* 0x00000006ff0d723e */ /* 0x020fe200048070ff */
[----:B------:R-:W-:Y:S01]  /*22540*/  FMUL R6, R37, UR4 ;  /* 0x0000000425067c20 */ /* 0x000fe20008400000 */
[----:B------:R-:W-:Y:S01]  /*22550*/  FMUL R8, R35, UR4 ;  /* 0x0000000423087c20 */ /* 0x000fe20008400000 */
[----:B------:R-:W-:-:S03]  /*22560*/  F2FP.SATFINITE.E4M3.F32.PACK_AB_MERGE_C R7, RZ, R7, RZ ;  /* 0x00000007ff07723e */ /* 0x000fc600048070ff */
[----:B0-----:R-:W-:Y:S02]  /*22570*/  F2FP.SATFINITE.E4M3.F32.PACK_AB_MERGE_C R9, RZ, R6, RZ ;  /* 0x00000006ff09723e */ /* 0x001fe400048070ff */
[----:B-1----:R-:W-:Y:S01]  /*22580*/  F2FP.SATFINITE.E4M3.F32.PACK_AB_MERGE_C R11, RZ, R8, RZ ;  /* 0x00000008ff0b723e */ /* 0x002fe200048070ff */
[----:B------:R-:W-:Y:S01]  /*22590*/  @!P5 STG.E.U8 desc[UR60][R4.64+0xe8], R13 ;  /* 0x0000e80d0400d986 */ /* 0x000fe2000c10113c */
[----:B------:R-:W-:Y:S01]  /*225a0*/  FMUL R2, R34, UR4 ;  /* 0x0000000422027c20 */ /* 0x000fe20008400000 */
[C---:B------:R-:W-:Y:S02]  /*225b0*/  ISETP.LT.OR P5, PT, R0.reuse, 0xe1, !P0 ;  /* 0x000000e10000780c */ /* 0x040fe400047a1670 */
[----:B------:R0:W-:Y:S01]  /*225c0*/  @!P2 STG.E.U8 desc[UR60][R4.64+0xe9], R7 ;  /* 0x0000e9070400a986 */ /* 0x0001e2000c10113c */
[----:B------:R-:W-:-:S03]  /*225d0*/  ISETP.LT.OR P2, PT, R0, 0xe9, !P1 ;  /* 0x000000e90000780c */ /* 0x000fc60004f41670 */
[----:B------:R1:W-:Y:S01]  /*225e0*/  @!P6 STG.E.U8 desc[UR60][R26.64+0xe0], R9 ;  /* 0x0000e0091a00e986 */ /* 0x0003e2000c10113c */
[C---:B------:R-:W-:Y:S02]  /*225f0*/  ISETP.LT.OR P6, PT, R0.reuse, 0xe2, !P0 ;  /* 0x000000e20000780c */ /* 0x040fe400047c1670 */
[C---:B------:R-:W-:Y:S01]  /*22600*/  ISETP.LT.OR P1, PT, R0.reuse, 0xea, !P1 ;  /* 0x000000ea0000780c */ /* 0x040fe20004f21670 */
[----:B------:R5:W-:Y:S01]  /*22610*/  @!P3 STG.E.U8 desc[UR60][R26.64+0xe1], R11 ;  /* 0x0000e10b1a00b986 */ /* 0x000be2000c10113c */
[C---:B------:R-:W-:Y:S02]  /*22620*/  ISETP.LT.OR P3, PT, R0.reuse, 0xe9, !P0 ;  /* 0x000000e90000780c */ /* 0x040fe40004761670 */
[----:B------:R-:W-:Y:S01]  /*22630*/  ISETP.LT.OR P0, PT, R0, 0xea, !P0 ;  /* 0x000000ea0000780c */ /* 0x000fe20004701670 */
[----:B------:R-:W-:Y:S01]  /*22640*/  FMUL R0, R33, UR4 ;  /* 0x0000000421007c20 */ /* 0x000fe20008400000 */
[----:B------:R-:W-:Y:S01]  /*22650*/  F2FP.SATFINITE.E4M3.F32.PACK_AB_MERGE_C R15, RZ, R2, RZ ;  /* 0x00000002ff0f723e */ /* 0x000fe200048070ff */
[----:B------:R-:W-:-:S03]  /*22660*/  FMUL R2, R32, UR4 ;  /* 0x0000000420027c20 */ /* 0x000fc60008400000 */
[----:B0-----:R-:W-:Y:S02]  /*22670*/  F2FP.SATFINITE.E4M3.F32.PACK_AB_MERGE_C R7, RZ, R0, RZ ;  /* 0x00000000ff07723e */ /* 0x001fe400048070ff */
[----:B-1----:R-:W-:Y:S01]  /*22680*/  F2FP.SATFINITE.E4M3.F32.PACK_AB_MERGE_C R9, RZ, R2, RZ ;  /* 0x00000002ff09723e */ /* 0x002fe200048070ff */
[----:B------:R0:W-:Y:S04]  /*22690*/  @!P5 STG.E.U8 desc[UR60][R24.64+0xe0], R15 ;  /* 0x0000e00f1800d986 */ /* 0x0001e8000c10113c */
[----:B------:R0:W-:Y:S04]  /*226a0*/  @!P6 STG.E.U8 desc[UR60][R24.64+0xe1], R7 ;  /* 0x0000e1071800e986 */ /* 0x0001e8000c10113c */
[----:B------:R0:W-:Y:S01]  /*226b0*/  @!P2 STG.E.U8 desc[UR60][R26.64+0xe8], R9 ;  /* 0x0000e8091a00a986 */ /* 0x0001e2000c10113c */
[----:B--2---:R-:W-:Y:S01]  /*226c0*/  FMUL R3, R31, UR4 ;  /* 0x000000041f037c20 */ /* 0x004fe20008400000 */
[----:B---3--:R-:W-:-:S04]  /*226d0*/  FMUL R4, R29, UR4 ;  /* 0x000000041d047c20 */ /* 0x008fc80008400000 */
[----:B------:R-:W-:Y:S01]  /*226e0*/  F2FP.SATFINITE.E4M3.F32.PACK_AB_MERGE_C R3, RZ, R3, RZ ;  /* 0x00000003ff03723e */ /* 0x000fe200048070ff */
[----:B----4-:R-:W-:Y:S01]  /*226f0*/  FMUL R5, R28, UR4 ;  /* 0x000000041c057c20 */ /* 0x010fe20008400000 */
[----:B-----5:R-:W-:-:S04]  /*22700*/  F2FP.SATFINITE.E4M3.F32.PACK_AB_MERGE_C R11, RZ, R4, RZ ;  /* 0x00000004ff0b723e */ /* 0x020fc800048070ff */
[----:B------:R-:W-:Y:S01]  /*22710*/  F2FP.SATFINITE.E4M3.F32.PACK_AB_MERGE_C R5, RZ, R5, RZ ;  /* 0x00000005ff05723e */ /* 0x000fe200048070ff */
[----:B------:R0:W-:Y:S04]  /*22720*/  @!P1 STG.E.U8 desc[UR60][R26.64+0xe9], R3 ;  /* 0x0000e9031a009986 */ /* 0x0001e8000c10113c */
[----:B------:R0:W-:Y:S04]  /*22730*/  @!P3 STG.E.U8 desc[UR60][R24.64+0xe8], R11 ;  /* 0x0000e80b1800b986 */ /* 0x0001e8000c10113c */
[----:B------:R0:W-:Y:S02]  /*22740*/  @!P0 STG.E.U8 desc[UR60][R24.64+0xe9], R5 ;  /* 0x0000e90518008986 */ /* 0x0001e4000c10113c */
.L_x_513:
[----:B------:R-:W-:Y:S05]  /*22750*/  BSYNC B0 ;  /* 0x0000000000007941 */ /* 0x000fea0003800000 */
.L_x_31:
[----:B01----:R-:W2:Y:S04]  /*22760*/  LDL.LU R3, [R1+0x3f8] ;  /* 0x0003f80001037983 */ /* 0x003ea80000300800 */
[----:B------:R-:W2:Y:S01]  /*22770*/  LDL.LU R2, [R1+0x3fc] ;  /* 0x0003fc0001027983 */ /* 0x000ea20000300800 */
[----:B------:R-:W-:Y:S01]  /*22780*/  ULDC UR8, c[0x0][0xc] ;  /* 0x0000030000087ab9 */ /* 0x000fe20000000800 */
[----:B------:R-:W-:Y:S01]  /*22790*/  ULDC UR9, c[0x0][0x10] ;  /* 0x0000040000097ab9 */ /* 0x000fe20000000800 */
[----:B------:R-:W2:Y:S01]  /*227a0*/  LDC R5, c[0x0][0x14] ;  /* 0x00000500ff057b82 */ /* 0x000ea20000000800 */
[----:B------:R-:W-:Y:S01]  /*227b0*/  UIMAD.WIDE.U32 UR8, UR8, UR9, URZ ;  /* 0x00000009080872a5 */ /* 0x000fe2000f8e003f */
[----:B-----5:R-:W-:Y:S01]  /*227c0*/  PRMT R0, RZ, 0x7610, R0 ;  /* 0x00007610ff007816 */ /* 0x020fe20000000000 */
[----:B------:R-:W-:-:S04]  /*227d0*/  UMOV UR5, 0xffffffff ;  /* 0xffffffff00057882 */ /* 0x000fc80000000000 */
[----:B--2---:R-:W-:-:S04]  /*227e0*/  IMAD.WIDE.U32 R2, R5, UR8, R2 ;  /* 0x0000000805027c25 */ /* 0x004fc8000f8e0002 */
[----:B------:R-:W-:Y:S01]  /*227f0*/  IMAD R5, R5, UR9, RZ ;  /* 0x0000000905057c24 */ /* 0x000fe2000f8e02ff */
[----:B------:R-:W-:Y:S01]  /*22800*/  ULDC.64 UR8, c[0x0][0x650] ;  /* 0x0001940000087ab9 */ /* 0x000fe20000000a00 */
[----:B---3--:R-:W-:Y:S01]  /*22810*/  IMAD.MOV.U32 R11, RZ, RZ, R2 ;  /* 0x000000ffff0b7224 */ /* 0x008fe200078e0002 */
[----:B------:R-:W-:Y:S01]  /*22820*/  ISETP.GE.U32.AND P0, PT, R2, UR8, PT ;  /* 0x0000000802007c0c */ /* 0x000fe2000bf06070 */
[----:B------:R-:W-:Y:S02]  /*22830*/  IMAD.IADD R13, R3, 0x1, R5 ;  /* 0x00000001030d7824 */ /* 0x000fe400078e0205 */
[----:B------:R-:W-:Y:S02]  /*22840*/  IMAD.MOV.U32 R3, RZ, RZ, -0x1 ;  /* 0xffffffffff037424 */ /* 0x000fe400078e00ff */
[----:B------:R-:W-:Y:S01]  /*22850*/  IMAD.U32 R2, RZ, RZ, UR5 ;  /* 0x00000005ff027e24 */ /* 0x000fe2000f8e00ff */
[----:B------:R0:W-:Y:S01]  /*22860*/  STL [R1+0x3f8], R13 ;  /* 0x0003f80d01007387 */ /* 0x0001e20000100800 */
[----:B------:R-:W-:-:S03]  /*22870*/  ISETP.GE.U32.AND.EX P0, PT, R13, UR9, PT, P0 ;  /* 0x000000090d007c0c */ /* 0x000fc6000bf06100 */
[----:B------:R0:W-:Y:S04]  /*22880*/  STL [R1+0x40c], R3 ;  /* 0x00040c0301007387 */ /* 0x0001e80000100800 */
[----:B------:R0:W-:Y:S04]  /*22890*/  STL [R1+0x3fc], R11 ;  /* 0x0003fc0b01007387 */ /* 0x0001e80000100800 */
[----:B------:R0:W-:Y:S02]  /*228a0*/  STL [R1+0x408], R2 ;  /* 0x0004080201007387 */ /* 0x0001e40000100800 */
[----:B------:R-:W-:Y:S05]  /*228b0*/  @P0 BRA `(.L_x_514) ;  /* 0x00000004007c0947 */ /* 0x000fea0003800000 */
[----:B------:R-:W1:Y:S01]  /*228c0*/  S2R R8, SR_CTAID.X ;  /* 0x0000000000087919 */ /* 0x000e620000002500 */
[----:B------:R-:W-:Y:S01]  /*228d0*/  ULDC.64 UR14, c[0x0][0x628] ;  /* 0x00018a00000e7ab9 */ /* 0x000fe20000000a00 */
[----:B------:R-:W2:Y:S01]  /*228e0*/  LDC R9, c[0x0][0x144] ;  /* 0x00005100ff097b82 */ /* 0x000ea20000000800 */
[----:B------:R-:W-:Y:S01]  /*228f0*/  ULDC UR5, c[0x0][0x150] ;  /* 0x0000540000057ab9 */ /* 0x000fe20000000800 */
[----:B------:R-:W3:Y:S01]  /*22900*/  S2R R12, SR_CTAID.Y ;  /* 0x00000000000c7919 */ /* 0x000ee20000002600 */
[----:B------:R-:W-:Y:S01]  /*22910*/  ISETP.NE.U32.AND P0, PT, RZ, UR14, PT ;  /* 0x0000000eff007c0c */ /* 0x000fe2000bf05070 */
[----:B------:R-:W-:Y:S01]  /*22920*/  ULDC UR16, c[0x0][0x630] ;  /* 0x00018c0000107ab9 */ /* 0x000fe20000000800 */
[----:B------:R-:W-:Y:S02]  /*22930*/  R2UR UR12, R11 ;  /* 0x000000000b0c72ca */ /* 0x000fe400000e0000 */
[----:B------:R-:W-:Y:S01]  /*22940*/  ISETP.NE.AND.EX P0, PT, RZ, UR15, PT, P0 ;  /* 0x0000000fff007c0c */ /* 0x000fe2000bf05300 */
[----:B------:R-:W0:Y:S01]  /*22950*/  LDC.64 R6, c[0x0][0x620] ;  /* 0x00018800ff067b82 */ /* 0x000e220000000a00 */
[----:B------:R-:W-:-:S02]  /*22960*/  R2UR UR13, R13 ;  /* 0x000000000d0d72ca */ /* 0x000fc400000e0000 */
[----:B-1----:R-:W-:-:S05]  /*22970*/  I2FP.F32.U32 R0, R8 ;  /* 0x0000000800007245 */ /* 0x002fca0000201000 */
[----:B------:R-:W-:-:S06]  /*22980*/  FMUL R0, R0, UR5 ;  /* 0x0000000500007c20 */ /* 0x000fcc0008400000 */
[----:B------:R-:W1:Y:S01]  /*22990*/  F2I.U32.TRUNC.NTZ R0, R0 ;  /* 0x0000000000007305 */ /* 0x000e62000020f000 */
[----:B---3--:R-:W-:Y:S05]  /*229a0*/  @!P0 BRA `(.L_x_515) ;  /* 0x0000000000308947 */ /* 0x008fea0003800000 */
        /* <DEDUP_REMOVED lines=12> */
.L_x_515:
[----:B------:R-:W-:Y:S01]  /*22a70*/  USHF.R.U64 UR12, UR12, UR16, UR13 ;  /* 0x000000100c0c7299 */ /* 0x000fe2000800120d */
[----:B------:R-:W3:Y:S01]  /*22a80*/  LDC.64 R20, c[0x0][0x640] ;  /* 0x00019000ff147b82 */ /* 0x000ee20000000a00 */
[----:B------:R-:W-:Y:S01]  /*22a90*/  USHF.R.U32.HI UR5, URZ, UR16, UR13 ;  /* 0x000000103f057299 */ /* 0x000fe2000801160d */
[----:B-1----:R-:W-:Y:S02]  /*22aa0*/  IMAD.MOV R10, RZ, RZ, -R0 ;  /* 0x000000ffff0a7224 */ /* 0x002fe400078e0a00 */
[----:B0-----:R-:W-:Y:S01]  /*22ab0*/  IMAD.MOV.U32 R2, RZ, RZ, R11 ;  /* 0x000000ffff027224 */ /* 0x001fe200078e000b */
[----:B------:R-:W-:Y:S01]  /*22ac0*/  IADD3 R5, P0, RZ, -UR12, RZ ;  /* 0x8000000cff057c10 */ /* 0x000fe2000ff1e0ff */
[----:B--2---:R-:W-:Y:S02]  /*22ad0*/  IMAD R17, R9, R10, R8 ;  /* 0x0000000a09117224 */ /* 0x004fe400078e0208 */
[----:B------:R-:W0:Y:S02]  /*22ae0*/  LDC R4, c[0x0][0x618] ;  /* 0x00018600ff047b82 */ /* 0x000e240000000800 */
[----:B------:R-:W-:Y:S01]  /*22af0*/  IMAD.X R3, RZ, RZ, ~UR5, P0 ;  /* 0x80000005ff037e24 */ /* 0x000fe200080e06ff */
[----:B------:R-:W-:-:S03]  /*22b00*/  ULDC UR5, c[0x0][0x154] ;  /* 0x0000550000057ab9 */ /* 0x000fc60000000800 */
[-C--:B------:R-:W-:Y:S02]  /*22b10*/  IMAD R0, R3, R6.reuse, RZ ;  /* 0x0000000603007224 */ /* 0x080fe400078e02ff */
[----:B------:R-:W1:Y:S01]  /*22b20*/  LDC R14, c[0x0][0x608] ;  /* 0x00018200ff0e7b82 */ /* 0x000e620000000800 */
[----:B------:R-:W-:Y:S02]  /*22b30*/  IMAD.MOV.U32 R3, RZ, RZ, R13 ;  /* 0x000000ffff037224 */ /* 0x000fe400078e000d */
[----:B------:R-:W-:-:S05]  /*22b40*/  IMAD.WIDE.U32 R2, R5, R6, R2 ;  /* 0x0000000605027225 */ /* 0x000fca00078e0002 */
[----:B------:R-:W2:Y:S01]  /*22b50*/  LDC R18, c[0x0][0x658] ;  /* 0x00019600ff127b82 */ /* 0x000ea20000000800 */
[----:B------:R-:W-:Y:S01]  /*22b60*/  IMAD R5, R5, R7, R0 ;  /* 0x0000000705057224 */ /* 0x000fe200078e0200 */
[----:B------:R-:W-:Y:S01]  /*22b70*/  I2FP.F32.U32 R0, R12 ;  /* 0x0000000c00007245 */ /* 0x000fe20000201000 */
[----:B------:R-:W-:Y:S01]  /*22b80*/  IMAD.MOV.U32 R7, RZ, RZ, 0x1 ;  /* 0x00000001ff077424 */ /* 0x000fe200078e00ff */
[----:B---3--:R-:W-:Y:S01]  /*22b90*/  ISETP.NE.U32.AND P0, PT, R20, RZ, PT ;  /* 0x000000ff1400720c */ /* 0x008fe20003f05070 */
[----:B------:R-:W-:Y:S02]  /*22ba0*/  IMAD.IADD R3, R3, 0x1, R5 ;  /* 0x0000000103037824 */ /* 0x000fe400078e0205 */
[----:B------:R-:W-:Y:S01]  /*22bb0*/  FMUL R0, R0, UR5 ;  /* 0x0000000500007c20 */ /* 0x000fe20008400000 */
[----:B----4-:R-:W3:Y:S01]  /*22bc0*/  LDC R15, c[0x0][0x148] ;  /* 0x00005200ff0f7b82 */ /* 0x010ee20000000800 */
[----:B------:R-:W-:Y:S01]  /*22bd0*/  ISETP.NE.AND.EX P0, PT, R21, RZ, PT, P0 ;  /* 0x000000ff1500720c */ /* 0x000fe20003f05300 */
[----:B------:R-:W-:Y:S01]  /*22be0*/  IMAD.MOV.U32 R5, RZ, RZ, -0x1 ;  /* 0xffffffffff057424 */ /* 0x000fe200078e00ff */
[-CC-:B0-----:R-:W-:Y:S01]  /*22bf0*/  SHF.R.U64 R10, R2, R4.reuse, R3.reuse ;  /* 0x00000004020a7219 */ /* 0x181fe20000001203 */
[----:B------:R0:W4:Y:S01]  /*22c00*/  F2I.U32.TRUNC.NTZ R13, R0 ;  /* 0x00000000000d7305 */ /* 0x000122000020f000 */
[----:B------:R-:W-:-:S03]  /*22c10*/  SHF.R.U32.HI R3, RZ, R4, R3 ;  /* 0x00000004ff037219 */ /* 0x000fc60000011603 */
[----:B------:R-:W0:Y:S01]  /*22c20*/  LDC R16, c[0x0][0x600] ;  /* 0x00018000ff107b82 */ /* 0x000e220000000800 */
[-CC-:B-1----:R-:W-:Y:S02]  /*22c30*/  SHF.R.U64 R8, R10, R14.reuse, R3.reuse ;  /* 0x0000000e0a087219 */ /* 0x182fe40000001203 */
[----:B------:R-:W-:-:S05]  /*22c40*/  SHF.R.U32.HI R3, RZ, R14, R3 ;  /* 0x0000000eff037219 */ /* 0x000fca0000011603 */
[----:B------:R-:W1:Y:S01]  /*22c50*/  LDC R22, c[0x0][0x648] ;  /* 0x00019200ff167b82 */ /* 0x000e620000000800 */
[-CC-:B--2---:R-:W-:Y:S02]  /*22c60*/  SHF.R.U64 R11, R8, R18.reuse, R3.reuse ;  /* 0x00000012080b7219 */ /* 0x184fe40000001203 */
[-C--:B------:R-:W-:Y:S02]  /*22c70*/  SHF.L.U32 R5, R5, R18.reuse, RZ ;  /* 0x0000001205057219 */ /* 0x080fe400000006ff */
[-C--:B------:R-:W-:Y:S01]  /*22c80*/  SHF.R.U32.HI R3, RZ, R18.reuse, R3 ;  /* 0x00000012ff037219 */ /* 0x080fe20000011603 */
[----:B------:R-:W-:Y:S01]  /*22c90*/  IMAD.MOV.U32 R2, RZ, RZ, R11 ;  /* 0x000000ffff027224 */ /* 0x000fe200078e000b */
[----:B------:R-:W-:Y:S01]  /*22ca0*/  SHF.L.U32 R36, R7, R18, RZ ;  /* 0x0000001207247219 */ /* 0x000fe200000006ff */
[----:B------:R-:W2:Y:S01]  /*22cb0*/  LDC R23, c[0x0][0x638] ;  /* 0x00018e00ff177b82 */ /* 0x000ea20000000800 */
[----:B------:R-:W-:-:S07]  /*22cc0*/  LOP3.LUT R19, RZ, R5, RZ, 0x33, !PT ;  /* 0x00000005ff137212 */ /* 0x000fce00078e33ff */
[----:B------:R-:W0:Y:S01]  /*22cd0*/  LDC R24, c[0x0][0x610] ;  /* 0x00018400ff187b82 */ /* 0x000e220000000800 */
[----:B----4-:R-:W-:Y:S05]  /*22ce0*/  @!P0 BRA `(.L_x_516) ;  /* 0x0000000000288947 */ /* 0x010fea0003800000 */
[----:B0-----:R-:W0:Y:S02]  /*22cf0*/  LDC R0, c[0x0][0x64c] ;  /* 0x00019300ff007b82 */ /* 0x001e240000000800 */
[----:B0-----:R-:W-:-:S05]  /*22d00*/  IADD3 R7, P0, R11, R0, RZ ;  /* 0x000000000b077210 */ /* 0x001fca0007f1e0ff */
        /* <DEDUP_REMOVED lines=8> */
.L_x_516:
[----:B01----:R-:W-:Y:S01]  /*22d90*/  SHF.R.U64 R0, R2, R22, R3 ;  /* 0x0000001602007219 */ /* 0x003fe20000001203 */
[----:B------:R-:W-:Y:S01]  /*22da0*/  VIADD R5, R16, 0xffffffff ;  /* 0xffffffff10057836 */ /* 0x000fe20000000000 */
[----:B------:R-:W-:Y:S01]  /*22db0*/  LOP3.LUT R3, R8, R19, RZ, 0xc0, !PT ;  /* 0x0000001308037212 */ /* 0x000fe200078ec0ff */
[----:B------:R-:W-:Y:S02]  /*22dc0*/  IMAD.MOV R13, RZ, RZ, -R13 ;  /* 0x000000ffff0d7224 */ /* 0x000fe400078e0a0d */
[----:B------:R-:W-:Y:S02]  /*22dd0*/  IMAD.MOV R2, RZ, RZ, -R0 ;  /* 0x000000ffff027224 */ /* 0x000fe400078e0a00 */
[----:B------:R-:W-:Y:S01]  /*22de0*/  IMAD R36, R36, R0, R3 ;  /* 0x0000000024247224 */ /* 0x000fe200078e0203 */
[----:B------:R-:W-:Y:S01]  /*22df0*/  LOP3.LUT R3, R10, R5, RZ, 0xc0, !PT ;  /* 0x000000050a037212 */ /* 0x000fe200078ec0ff */
[----:B---3--:R-:W-:Y:S02]  /*22e00*/  @P4 IMAD R17, R15, R13, R12 ;  /* 0x0000000d0f114224 */ /* 0x008fe400078e020c */
[----:B--2---:R-:W-:-:S02]  /*22e10*/  IMAD R0, R2, R23, R11 ;  /* 0x0000001702007224 */ /* 0x004fc400078e020b */
[----:B------:R-:W-:Y:S02]  /*22e20*/  IMAD.MOV.U32 R2, RZ, RZ, 0x1 ;  /* 0x00000001ff027424 */ /* 0x000fe400078e00ff */
[----:B------:R-:W-:Y:S02]  /*22e30*/  IMAD R36, R36, R24, R17 ;  /* 0x0000001824247224 */ /* 0x000fe400078e0211 */
[----:B------:R-:W-:Y:S01]  /*22e40*/  IMAD R3, R0, R16, R3 ;  /* 0x0000001000037224 */ /* 0x000fe200078e0203 */
[----:B------:R-:W-:-:S04]  /*22e50*/  PRMT R0, R2, 0x7610, R0 ;  /* 0x0000761002007816 */ /* 0x000fc80000000000 */
[----:B------:R-:W-:Y:S02]  /*22e60*/  SEL R2, R3, R36, !P4 ;  /* 0x0000002403027207 */ /* 0x000fe40006000000 */
[----:B------:R-:W-:-:S03]  /*22e70*/  SEL R36, R36, R3, !P4 ;  /* 0x0000000324247207 */ /* 0x000fc60006000000 */
[----:B------:R0:W-:Y:S02]  /*22e80*/  STL [R1+0x40c], R2 ;  /* 0x00040c0201007387 */ /* 0x0001e40000100800 */
[----:B0-----:R-:W-:-:S05]  /*22e90*/  IMAD.U32 R2, RZ, RZ, UR12 ;  /* 0x0000000cff027e24 */ /* 0x001fca000f8e00ff */
[----:B------:R1:W-:Y:S02]  /*22ea0*/  STL [R1+0x408], R2 ;  /* 0x0004080201007387 */ /* 0x0003e40000100800 */
.L_x_514:
[----:B------:R3:W-:Y:S01]  /*22eb0*/  STL [R1+0x410], R36 ;  /* 0x0004102401007387 */ /* 0x0007e20000100800 */
[----:B------:R-:W-:-:S13]  /*22ec0*/  LOP3.LUT P0, RZ, R0, 0xff, RZ, 0xc0, !PT ;  /* 0x000000ff00ff7812 */ /* 0x000fda000780c0ff */
[----:B---3--:R-:W-:Y:S05]  /*22ed0*/  @P0 BRA `(.L_x_517) ;  /* 0xfffffde000ac0947 */ /* 0x008fea000383ffff */
[----:B------:R-:W-:Y:S05]  /*22ee0*/  EXIT ;  /* 0x000000000000794d */ /* 0x000fea0003800000 */
.L_x_3:
[----:B------:R-:W2:Y:S01]  /*22ef0*/  LDL R17, [R1+0x3fc] ;  /* 0x0003fc0001117983 */ /* 0x000ea20000100800 */
[----:B------:R-:W-:-:S03]  /*22f00*/  ULDC.64 UR4, c[0x0][0x650] ;  /* 0x0001940000047ab9 */ /* 0x000fc60000000a00 */
[----:B------:R-:W3:Y:S01]  /*22f10*/  LDL R18, [R1+0x3f8] ;  /* 0x0003f80001127983 */ /* 0x000ee20000100800 */
[----:B------:R-:W-:Y:S01]  /*22f20*/  PRMT R6, RZ, 0x7610, R6 ;  /* 0x00007610ff067816 */ /* 0x000fe20000000006 */
[----:B------:R-:W-:Y:S02]  /*22f30*/  IMAD.MOV.U32 R5, RZ, RZ, -0x1 ;  /* 0xffffffffff057424 */ /* 0x000fe400078e00ff */
[----:B------:R-:W-:Y:S02]  /*22f40*/  IMAD.MOV.U32 R4, RZ, RZ, -0x1 ;  /* 0xffffffffff047424 */ /* 0x000fe400078e00ff */
[----:B------:R-:W-:Y:S01]  /*22f50*/  IMAD.MOV.U32 R10, RZ, RZ, -0x1 ;  /* 0xffffffffff0a7424 */ /* 0x000fe200078e00ff */
[----:B--2---:R-:W-:-:S04]  /*22f60*/  ISETP.GE.U32.AND P0, PT, R17, UR4, PT ;  /* 0x0000000411007c0c */ /* 0x004fc8000bf06070 */
[----:B---3--:R-:W-:-:S13]  /*22f70*/  ISETP.GE.U32.AND.EX P0, PT, R18, UR5, PT, P0 ;  /* 0x0000000512007c0c */ /* 0x008fda000bf06100 */
[----:B------:R-:W-:Y:S05]  /*22f80*/  @P0 BRA `(.L_x_518) ;  /* 0x00000004005c0947 */ /* 0x000fea0003800000 */
[----:B------:R-:W0:Y:S01]  /*22f90*/  LDC.64 R10, c[0x0][0x628] ;  /* 0x00018a00ff0a7b82 */ /* 0x000e220000000a00 */
[----:B------:R-:W-:Y:S02]  /*22fa0*/  IMAD.MOV.U32 R8, RZ, RZ, R17 ;  /* 0x000000ffff087224 */ /* 0x000fe400078e0011 */
[----:B------:R-:W-:-:S05]  /*22fb0*/  IMAD.MOV.U32 R9, RZ, RZ, R18 ;  /* 0x000000ffff097224 */ /* 0x000fca00078e0012 */
[----:B------:R-:W1:Y:S08]  /*22fc0*/  LDC R12, c[0x0][0x630] ;  /* 0x00018c00ff0c7b82 */ /* 0x000e700000000800 */
[----:B------:R-:W2:Y:S01]  /*22fd0*/  LDC.64 R14, c[0x0][0x620] ;  /* 0x00018800ff0e7b82 */ /* 0x000ea20000000a00 */
[----:B0-----:R-:W-:-:S04]  /*22fe0*/  ISETP.NE.U32.AND P0, PT, R10, RZ, PT ;  /* 0x000000ff0a00720c */ /* 0x001fc80003f05070 */
[----:B------:R-:W-:-:S13]  /*22ff0*/  ISETP.NE.AND.EX P0, PT, R11, RZ, PT, P0 ;  /* 0x000000ff0b00720c */ /* 0x000fda0003f05300 */
[----:B-12---:R-:W-:Y:S05]  /*23000*/  @!P0 BRA `(.L_x_519) ;  /* 0x0000000000288947 */ /* 0x006fea0003800000 */
[----:B------:R-:W0:Y:S02]  /*23010*/  LDC R4, c[0x0][0x634] ;  /* 0x00018d00ff047b82 */ /* 0x000e240000000800 */
        /* <DEDUP_REMOVED lines=9> */
.L_x_519:
[--C-:B------:R-:W-:Y:S01]  /*230b0*/  SHF.R.U64 R10, R8, R12, R9.reuse ;  /* 0x0000000c080a7219 */ /* 0x100fe20000001209 */
[----:B------:R-:W-:Y:S01]  /*230c0*/  IMAD.MOV.U32 R5, RZ, RZ, R18 ;  /* 0x000000ffff057224 */ /* 0x000fe200078e0012 */
[----:B------:R-:W-:Y:S01]  /*230d0*/  I2FP.F32.U32 R6, R2 ;  /* 0x0000000200067245 */ /* 0x000fe20000201000 */
[----:B------:R-:W0:Y:S01]  /*230e0*/  LDC R16, c[0x0][0x618] ;  /* 0x00018600ff107b82 */ /* 0x000e220000000800 */
[----:B------:R-:W-:Y:S01]  /*230f0*/  SHF.R.U32.HI R3, RZ, R12, R9 ;  /* 0x0000000cff037219 */ /* 0x000fe20000011609 */
[----:B------:R-:W-:Y:S01]  /*23100*/  ULDC UR4, c[0x0][0x150] ;  /* 0x0000540000047ab9 */ /* 0x000fe20000000800 */
[----:B------:R-:W-:Y:S01]  /*23110*/  IADD3 R7, P0, RZ, -R10, RZ ;  /* 0x8000000aff077210 */ /* 0x000fe20007f1e0ff */
[----:B------:R-:W-:Y:S01]  /*23120*/  FMUL R9, R6, UR4 ;  /* 0x0000000406097c20 */ /* 0x000fe20008400000 */
[----:B------:R-:W-:Y:S01]  /*23130*/  IMAD.MOV.U32 R4, RZ, RZ, R17 ;  /* 0x000000ffff047224 */ /* 0x000fe200078e0011 */
[----:B------:R-:W-:Y:S02]  /*23140*/  ULDC UR4, c[0x0][0x154] ;  /* 0x0000550000047ab9 */ /* 0x000fe40000000800 */
[----:B------:R-:W1:Y:S01]  /*23150*/  LDC.64 R18, c[0x0][0x640] ;  /* 0x00019000ff127b82 */ /* 0x000e620000000a00 */
[----:B------:R-:W-:Y:S01]  /*23160*/  IMAD.X R3, RZ, RZ, ~R3, P0 ;  /* 0x000000ffff037224 */ /* 0x000fe200000e0e03 */
[----:B------:R-:W2:Y:S01]  /*23170*/  F2I.U32.TRUNC.NTZ R9, R9 ;  /* 0x0000000900097305 */ /* 0x000ea2000020f000 */
[----:B------:R-:W-:-:S04]  /*23180*/  IMAD.WIDE.U32 R4, R7, R14, R4 ;  /* 0x0000000e07047225 */ /* 0x000fc800078e0004 */
[----:B------:R-:W-:Y:S01]  /*23190*/  IMAD R6, R3, R14, RZ ;  /* 0x0000000e03067224 */ /* 0x000fe200078e02ff */
[----:B------:R-:W3:Y:S03]  /*231a0*/  LDC R11, c[0x0][0x144] ;  /* 0x00005100ff0b7b82 */ /* 0x000ee60000000800 */
[----:B------:R-:W-:Y:S02]  /*231b0*/  IMAD R3, R7, R15, R6 ;  /* 0x0000000f07037224 */ /* 0x000fe400078e0206 */
[----:B------:R-:W-:Y:S02]  /*231c0*/  IMAD.MOV.U32 R6, RZ, RZ, -0x1 ;  /* 0xffffffffff067424 */ /* 0x000fe400078e00ff */
[----:B------:R-:W-:Y:S01]  /*231d0*/  IMAD.IADD R3, R5, 0x1, R3 ;  /* 0x0000000105037824 */ /* 0x000fe200078e0203 */
[----:B------:R-:W4:Y:S01]  /*231e0*/  LDC R12, c[0x0][0x608] ;  /* 0x00018200ff0c7b82 */ /* 0x000f220000000800 */
[----:B------:R-:W-:-:S03]  /*231f0*/  I2FP.F32.U32 R5, R0 ;  /* 0x0000000000057245 */ /* 0x000fc60000201000 */
[-C--:B0-----:R-:W-:Y:S01]  /*23200*/  SHF.R.U64 R8, R4, R16.reuse, R3 ;  /* 0x0000001004087219 */ /* 0x081fe20000001203 */
[----:B--2---:R-:W-:Y:S01]  /*23210*/  IMAD.MOV R4, RZ, RZ, -R9 ;  /* 0x000000ffff047224 */ /* 0x004fe200078e0a09 */
[----:B------:R-:W-:Y:S01]  /*23220*/  SHF.R.U32.HI R3, RZ, R16, R3 ;  /* 0x00000010ff037219 */ /* 0x000fe20000011603 */
[----:B------:R-:W-:Y:S01]  /*23230*/  FMUL R5, R5, UR4 ;  /* 0x0000000405057c20 */ /* 0x000fe20008400000 */
[----:B------:R-:W0:Y:S01]  /*23240*/  LDC R7, c[0x0][0x658] ;  /* 0x00019600ff077b82 */ /* 0x000e220000000800 */
[----:B-1----:R-:W-:-:S04]  /*23250*/  ISETP.NE.U32.AND P0, PT, R18, RZ, PT ;  /* 0x000000ff1200720c */ /* 0x002fc80003f05070 */
[----:B------:R-:W-:-:S03]  /*23260*/  ISETP.NE.AND.EX P0, PT, R19, RZ, PT, P0 ;  /* 0x000000ff1300720c */ /* 0x000fc60003f05300 */
[----:B------:R-:W1:Y:S01]  /*23270*/  LDC R15, c[0x0][0x148] ;  /* 0x00005200ff0f7b82 */ /* 0x000e620000000800 */
[----:B---3--:R-:W-:Y:S02]  /*23280*/  IMAD R17, R11, R4, R2 ;  /* 0x000000040b117224 */ /* 0x008fe400078e0202 */
[----:B------:R-:W-:-:S05]  /*23290*/  IMAD.MOV.U32 R4, RZ, RZ, 0x1 ;  /* 0x00000001ff047424 */ /* 0x000fca00078e00ff */
[----:B------:R-:W2:Y:S01]  /*232a0*/  LDC R14, c[0x0][0x600] ;  /* 0x00018000ff0e7b82 */ /* 0x000ea20000000800 */
[-CC-:B----4-:R-:W-:Y:S02]  /*232b0*/  SHF.R.U64 R11, R8, R12.reuse, R3.reuse ;  /* 0x0000000c080b7219 */ /* 0x190fe40000001203 */
[----:B------:R-:W-:Y:S02]  /*232c0*/  SHF.R.U32.HI R2, RZ, R12, R3 ;  /* 0x0000000cff027219 */ /* 0x000fe40000011603 */
[----:B------:R3:W4:Y:S03]  /*232d0*/  F2I.U32.TRUNC.NTZ R12, R5 ;  /* 0x00000005000c7305 */ /* 0x000726000020f000 */
[----:B------:R-:W1:Y:S01]  /*232e0*/  LDC R20, c[0x0][0x648] ;  /* 0x00019200ff147b82 */ /* 0x000e620000000800 */
[-C--:B0-----:R-:W-:Y:S02]  /*232f0*/  SHF.R.U64 R13, R11, R7.reuse, R2 ;  /* 0x000000070b0d7219 */ /* 0x081fe40000001202 */
[----:B------:R-:W-:-:S02]  /*23300*/  SHF.L.U32 R6, R6, R7, RZ ;  /* 0x0000000706067219 */ /* 0x000fc400000006ff */
[-C--:B------:R-:W-:Y:S01]  /*23310*/  SHF.R.U32.HI R3, RZ, R7.reuse, R2 ;  /* 0x00000007ff037219 */ /* 0x080fe20000011602 */
[----:B------:R-:W-:Y:S01]  /*23320*/  IMAD.MOV.U32 R2, RZ, RZ, R13 ;  /* 0x000000ffff027224 */ /* 0x000fe200078e000d */
[----:B------:R-:W-:Y:S01]  /*23330*/  SHF.L.U32 R16, R4, R7, RZ ;  /* 0x0000000704107219 */ /* 0x000fe200000006ff */
[----:B------:R-:W0:Y:S01]  /*23340*/  LDC R21, c[0x0][0x638] ;  /* 0x00018e00ff157b82 */ /* 0x000e220000000800 */
[----:B------:R-:W-:-:S07]  /*23350*/  LOP3.LUT R22, RZ, R6, RZ, 0x33, !PT ;  /* 0x00000006ff167212 */ /* 0x000fce00078e33ff */
[----:B------:R-:W0:Y:S01]  /*23360*/  LDC R23, c[0x0][0x610] ;  /* 0x00018400ff177b82 */ /* 0x000e220000000800 */
[----:B---34-:R-:W-:Y:S05]  /*23370*/  @!P0 BRA `(.L_x_520) ;  /* 0x0000000000288947 */ /* 0x018fea0003800000 */
[----:B------:R-:W3:Y:S02]  /*23380*/  LDC R2, c[0x0][0x64c] ;  /* 0x00019300ff027b82 */ /* 0x000ee40000000800 */
[----:B---3--:R-:W-:-:S05]  /*23390*/  IADD3 R7, P0, R13, R2, RZ ;  /* 0x000000020d077210 */ /* 0x008fca0007f1e0ff */
        /* <DEDUP_REMOVED lines=8> */
.L_x_520:
[----:B-1----:R-:W-:Y:S01]  /*23420*/  SHF.R.U64 R3, R2, R20, R3 ;  /* 0x0000001402037219 */ /* 0x002fe20000001203 */
[----:B--2---:R-:W-:Y:S01]  /*23430*/  VIADD R5, R14, 0xffffffff ;  /* 0xffffffff0e057836 */ /* 0x004fe20000000000 */
[----:B------:R-:W-:Y:S01]  /*23440*/  LOP3.LUT R2, R11, R22, RZ, 0xc0, !PT ;  /* 0x000000160b027212 */ /* 0x000fe200078ec0ff */
[----:B------:R-:W-:Y:S02]  /*23450*/  IMAD.MOV R12, RZ, RZ, -R12 ;  /* 0x000000ffff0c7224 */ /* 0x000fe400078e0a0c */
[----:B------:R-:W-:Y:S02]  /*23460*/  IMAD.MOV R4, RZ, RZ, -R3 ;  /* 0x000000ffff047224 */ /* 0x000fe400078e0a03 */
[----:B------:R-:W-:Y:S01]  /*23470*/  IMAD R2, R16, R3, R2 ;  /* 0x0000000310027224 */ /* 0x000fe200078e0202 */
[----:B------:R-:W-:Y:S01]  /*23480*/  LOP3.LUT R3, R8, R5, RZ, 0xc0, !PT ;  /* 0x0000000508037212 */ /* 0x000fe200078ec0ff */
[----:B------:R-:W-:Y:S02]  /*23490*/  @P4 IMAD R17, R15, R12, R0 ;  /* 0x0000000c0f114224 */ /* 0x000fe400078e0200 */
[----:B0-----:R-:W-:-:S02]  /*234a0*/  IMAD R0, R4, R21, R13 ;  /* 0x0000001504007224 */ /* 0x001fc400078e020d */
[----:B------:R-:W-:Y:S02]  /*234b0*/  IMAD R5, R2, R23, R17 ;  /* 0x0000001702057224 */ /* 0x000fe400078e0211 */
[----:B------:R-:W-:Y:S02]  /*234c0*/  IMAD R0, R0, R14, R3 ;  /* 0x0000000e00007224 */ /* 0x000fe400078e0203 */
[----:B------:R-:W-:-:S03]  /*234d0*/  IMAD.MOV.U32 R6, RZ, RZ, 0x1 ;  /* 0x00000001ff067424 */ /* 0x000fc600078e00ff */
[----:B------:R-:W-:Y:S02]  /*234e0*/  SEL R4, R0, R5, !P4 ;  /* 0x0000000500047207 */ /* 0x000fe40006000000 */
[----:B------:R-:W-:-:S07]  /*234f0*/  SEL R5, R5, R0, !P4 ;  /* 0x0000000005057207 */ /* 0x000fce0006000000 */
.L_x_518:
[----:B------:R-:W-:-:S08]  /*23500*/  NOP ;  /* 0x0000000000007918 */ /* 0x000fd00000000000 */
[----:B------:R-:W0:-:S00]  /*23510*/  USETMAXREG.DEALLOC.CTAPOOL 0x18 ;  /* 0x00000018000079c8 */ /* 0x000e0000080e0500 */
[----:B------:R-:W-:-:S13]  /*23520*/  ISETP.NE.AND P0, PT, RZ, UR8, PT ;  /* 0x00000008ff007c0c */ /* 0x000fda000bf05270 */
[----:B------:R-:W-:Y:S05]  /*23530*/  @P0 EXIT ;  /* 0x000000000000094d */ /* 0x000fea0003800000 */
[----:B0-----:R-:W-:Y:S01]  /*23540*/  LOP3.LUT P0, RZ, R6, 0xff, RZ, 0xc0, !PT ;  /* 0x000000ff06ff7812 */ /* 0x001fe2000780c0ff */
[----:B------:R-:W-:Y:S02]  /*23550*/  IMAD.MOV.U32 R0, RZ, RZ, 0x1 ;  /* 0x00000001ff007424 */ /* 0x000fe400078e00ff */
[----:B------:R-:W-:-:S10]  /*23560*/  IMAD.MOV.U32 R7, RZ, RZ, RZ ;  /* 0x000000ffff077224 */ /* 0x000fd400078e00ff */
[----:B------:R-:W-:Y:S05]  /*23570*/  @!P0 BRA `(.L_x_521) ;  /* 0x0000000c005c8947 */ /* 0x000fea0003800000 */
[----:B------:R-:W2:Y:S01]  /*23580*/  LDL R3, [R1+0x3f4] ;  /* 0x0003f40001037983 */ /* 0x000ea20000100800 */
[----:B------:R-:W0:Y:S01]  /*23590*/  LDC R0, c[0x0][0x28c] ;  /* 0x0000a300ff007b82 */ /* 0x000e220000000800 */
[----:B------:R-:W-:Y:S01]  /*235a0*/  ULDC UR5, c[0x0][0x658] ;  /* 0x0001960000057ab9 */ /* 0x000fe20000000800 */
[----:B------:R-:W-:Y:S01]  /*235b0*/  UMOV UR7, 0xffffffff ;  /* 0xffffffff00077882 */ /* 0x000fe20000000000 */
[----:B------:R-:W1:Y:S01]  /*235c0*/  S2R R2, SR_TID.X ;  /* 0x0000000000027919 */ /* 0x000e620000002100 */
[----:B------:R-:W-:Y:S01]  /*235d0*/  ULDC UR6, c[0x0][0xc] ;  /* 0x0000030000067ab9 */ /* 0x000fe20000000800 */
[----:B------:R-:W-:Y:S01]  /*235e0*/  UMOV UR9, 0x1 ;  /* 0x0000000100097882 */ /* 0x000fe20000000000 */
[----:B------:R-:W-:Y:S01]  /*235f0*/  BSSY B0, `(.L_x_521) ;  /* 0x00000cf000007945 */ /* 0x000fe20003800000 */
[----:B------:R-:W-:Y:S01]  /*23600*/  USHF.L.U32 UR18, UR9, UR5, URZ ;  /* 0x0000000509127299 */ /* 0x000fe2000800063f */
[----:B------:R-:W-:Y:S01]  /*23610*/  IMAD.MOV.U32 R9, RZ, RZ, 0x1 ;  /* 0x00000001ff097424 */ /* 0x000fe200078e00ff */
[----:B------:R-:W-:Y:S01]  /*23620*/  ULDC UR4, c[0x0][0x600] ;  /* 0x0001800000047ab9 */ /* 0x000fe20000000800 */
[----:B------:R-:W-:Y:S01]  /*23630*/  IMAD.MOV.U32 R7, RZ, RZ, RZ ;  /* 0x000000ffff077224 */ /* 0x000fe200078e00ff */
[----:B------:R-:W-:Y:S01]  /*23640*/  UIADD3 UR4, UR4, -0x1, URZ ;  /* 0xffffffff04047890 */ /* 0x000fe2000fffe03f */
[----:B------:R-:W-:Y:S01]  /*23650*/  ULDC.64 UR22, c[0x0][0x198] ;  /* 0x0000660000167ab9 */ /* 0x000fe20000000a00 */
[----:B0-----:R-:W-:Y:S01]  /*23660*/  VIADD R0, R0, 0x3f ;  /* 0x0000003f00007836 */ /* 0x001fe20000000000 */
[----:B-1----:R-:W-:-:S02]  /*23670*/  LOP3.LUT P2, RZ, R2, 0x7f, RZ, 0xc0, !PT ;  /* 0x0000007f02ff7812 */ /* 0x002fc4000784c0ff */
[----:B------:R-:W-:-:S04]  /*23680*/  LOP3.LUT P0, RZ, R2, 0x1f, RZ, 0xc0, !PT ;  /* 0x0000001f02ff7812 */ /* 0x000fc8000780c0ff */
[----:B------:R-:W-:Y:S02]  /*23690*/  PLOP3.LUT P0, PT, P0, P2, PT, 0x8a, 0x0 ;  /* 0x000000000000781c */ /* 0x000fe40000705172 */
[----:B--2---:R-:W-:Y:S02]  /*236a0*/  R2UR UR8, R3 ;  /* 0x00000000030872ca */ /* 0x004fe400000e0000 */
[----:B------:R-:W-:-:S04]  /*236b0*/  SHF.R.S32.HI R3, RZ, 0x1f, R0 ;  /* 0x0000001fff037819 */ /* 0x000fc80000011400 */
[----:B------:R-:W-:Y:S01]  /*236c0*/  LEA.HI R3, R3, R0, RZ, 0x6 ;  /* 0x0000000003037211 */ /* 0x000fe200078f30ff */
[----:B------:R-:W-:-:S03]  /*236d0*/  IMAD.MOV.U32 R0, RZ, RZ, 0x1 ;  /* 0x00000001ff007424 */ /* 0x000fc600078e00ff */
[----:B------:R-:W-:-:S03]  /*236e0*/  SHF.R.S32.HI R6, RZ, 0x6, R3 ;  /* 0x00000006ff067819 */ /* 0x000fc60000011403 */
[----:B------:R-:W-:Y:S02]  /*236f0*/  ULOP3.LUT UR24, UR8, 0x2, URZ, 0xfc, !UPT ;  /* 0x0000000208187892 */ /* 0x000fe4000f8efc3f */
[----:B------:R-:W-:Y:S01]  /*23700*/  USHF.L.U32 UR8, UR7, UR5, URZ ;  /* 0x0000000507087299 */ /* 0x000fe2000800063f */
[----:B------:R-:W-:Y:S02]  /*23710*/  VIADD R15, R6, 0x1 ;  /* 0x00000001060f7836 */ /* 0x000fe40000000000 */
[----:B------:R-:W-:Y:S01]  /*23720*/  ULDC UR7, c[0x0][0x10] ;  /* 0x0000040000077ab9 */ /* 0x000fe20000000800 */
[----:B------:R-:W-:Y:S01]  /*23730*/  ULDC UR5, c[0x0][0x14] ;  /* 0x0000050000057ab9 */ /* 0x000fe20000000800 */
[----:B------:R-:W-:Y:S02]  /*23740*/  UIMAD.WIDE.U32 UR6, UR6, UR7, URZ ;  /* 0x00000007060672a5 */ /* 0x000fe4000f8e003f */
[----:B------:R-:W-:Y:S02]  /*23750*/  ULOP3.LUT UR17, URZ, UR8, URZ, 0x33, !UPT ;  /* 0x000000083f117292 */ /* 0x000fe4000f8e333f */
[----:B------:R-:W-:-:S02]  /*23760*/  UIMAD.WIDE.U32 UR20, UR6, UR5, URZ ;  /* 0x00000005061472a5 */ /* 0x000fc4000f8e003f */
[----:B------:R-:W-:-:S04]  /*23770*/  UIMAD UR13, UR7, UR5, URZ ;  /* 0x00000005070d72a4 */ /* 0x000fc8000f8e023f */
[----:B------:R-:W-:-:S12]  /*23780*/  UIADD3 UR13, UR21, UR13, URZ ;  /* 0x0000000d150d7290 */ /* 0x000fd8000fffe03f */
.L_x_533:
[----:B------:R-:W-:-:S03]  /*23790*/  UMOV UR5, 0xffffffff ;  /* 0xffffffff00057882 */ /* 0x000fc60000000000 */
[----:B------:R-:W-:Y:S05]  /*237a0*/  BRA.DIV UR5, `(.L_x_522) ;  /* 0x0000001205407947 */ /* 0x000fea000b800000 */
[----:B------:R-:W-:-:S13]  /*237b0*/  ELECT P1, URZ, PT ;  /* 0x00000000003f782f */ /* 0x000fda0003820000 */
.L_x_547:
[----:B------:R-:W0:Y:S01]  /*237c0*/  LDC R2, c[0x0][0x28c] ;  /* 0x0000a300ff027b82 */ /* 0x000e220000000800 */
[----:B------:R-:W-:Y:S01]  /*237d0*/  BSSY B1, `(.L_x_523) ;  /* 0x0000038000017945 */ /* 0x000fe20003800000 */
[----:B0-----:R-:W-:-:S13]  /*237e0*/  ISETP.LT.OR P1, PT, R2, 0x1, !P1 ;  /* 0x000000010200780c */ /* 0x001fda0004f21670 */
[----:B------:R-:W-:Y:S05]  /*237f0*/  @P1 BRA `(.L_x_524) ;  /* 0x0000000000d41947 */ /* 0x000fea0003800000 */
[----:B------:R-:W-:Y:S02]  /*23800*/  IMAD R4, R4, 0xf0, RZ ;  /* 0x000000f004047824 */ /* 0x000fe400078e02ff */
[----:B------:R-:W-:Y:S02]  /*23810*/  IMAD.SHL.U32 R5, R5, 0x100, RZ ;  /* 0x0000010005057824 */ /* 0x000fe400078e00ff */
[----:B------:R-:W-:Y:S02]  /*23820*/  IMAD.MOV.U32 R13, RZ, RZ, RZ ;  /* 0x000000ffff0d7224 */ /* 0x000fe400078e00ff */
[----:B------:R-:W-:Y:S02]  /*23830*/  IMAD.MOV.U32 R2, RZ, RZ, R15 ;  /* 0x000000ffff027224 */ /* 0x000fe400078e000f */
[----:B------:R-:W-:Y:S02]  /*23840*/  IMAD.MOV.U32 R3, RZ, RZ, R0 ;  /* 0x000000ffff037224 */ /* 0x000fe400078e0000 */
[----:B------:R-:W-:-:S07]  /*23850*/  IMAD.MOV.U32 R8, RZ, RZ, R7 ;  /* 0x000000ffff087224 */ /* 0x000fce00078e0007 */
.L_x_528:
[----:B------:R-:W0:Y:S01]  /*23860*/  S2R R12, SR_CgaCtaId ;  /* 0x00000000000c7919 */ /* 0x000e220000008800 */
[----:B------:R-:W-:-:S04]  /*23870*/  MOV R11, 0x400 ;  /* 0x00000400000b7802 */ /* 0x000fc80000000f00 */
[----:B0-----:R-:W-:Y:S02]  /*23880*/  LEA R17, R12, R11, 0x18 ;  /* 0x0000000b0c117211 */ /* 0x001fe400078ec0ff */
[----:B------:R-:W-:Y:S01]  /*23890*/  SHF.L.U32 R11, R3, 0x1f, RZ ;  /* 0x0000001f030b7819 */ /* 0x000fe200000006ff */
[----:B------:R-:W0:Y:S02]  /*238a0*/  @!P2 LDC R12, c[0x0][0x500] ;  /* 0x00014000ff0cab82 */ /* 0x000e240000000800 */
[----:B------:R-:W-:-:S04]  /*238b0*/  IMAD R14, R8, 0x8, R17 ;  /* 0x00000008080e7824 */ /* 0x000fc800078e0211 */
[----:B------:R-:W1:Y:S02]  /*238c0*/  SYNCS.PHASECHK.TRANS64.TRYWAIT P1, [R14+URZ+0x38], R11 ;  /* 0x0000380b0e0075a7 */ /* 0x000e64000802017f */
[----:B-1----:R-:W-:Y:S05]  /*238d0*/  @!P1 BRA `(.L_x_525) ;  /* 0x0000001000149947 */ /* 0x002fea0003800000 */
.L_x_548:
[----:B------:R-:W-:Y:S01]  /*238e0*/  UPRMT UR5, UR24, 0x9910, URZ ;  /* 0x0000991018057896 */ /* 0x000fe2000800003f */
[----:B0-----:R0:W-:Y:S03]  /*238f0*/  @!P2 SYNCS.ARRIVE.TRANS64 RZ, [R14+URZ], R12 ;  /* 0x0000000c0effa9a7 */ /* 0x0011e6000800003f */
[----:B------:R-:W-:-:S06]  /*23900*/  UISETP.NE.AND UP0, UPT, UR5, 0x2, UPT ;  /* 0x000000020500788c */ /* 0x000fcc000bf05270 */
[----:B------:R-:W-:-:S13]  /*23910*/  PLOP3.LUT P1, PT, PT, PT, UP0, 0x80, 0x0 ;  /* 0x000000000000781c */ /* 0x000fda0003f2f008 */
[----:B0-----:R-:W-:Y:S05]  /*23920*/  @P1 BRA `(.L_x_526) ;  /* 0x0000000000041947 */ /* 0x001fea0003800000 */
[----:B------:R-:W-:Y:S01]  /*23930*/  BPT.TRAP 0x1 ;  /* 0x000000040000795c */ /* 0x000fe20000300000 */
.L_x_526:
[----:B------:R-:W-:Y:S05]  /*23940*/  @P0 BRA `(.L_x_527) ;  /* 0x0000000000040947 */ /* 0x000fea0003800000 */
[----:B------:R-:W-:Y:S01]  /*23950*/  BPT.TRAP 0x1 ;  /* 0x000000040000795c */ /* 0x000fe20000300000 */
.L_x_527:
[--C-:B-1----:R-:W-:Y:S01]  /*23960*/  IMAD R11, R8, 0x4000, R17.reuse ;  /* 0x00004000080b7824 */ /* 0x102fe200078e0211 */
[----:B------:R-:W-:Y:S01]  /*23970*/  R2UR UR9, R14 ;  /* 0x000000000e0972ca */ /* 0x000fe200000e0000 */
[----:B------:R-:W-:Y:S01]  /*23980*/  IMAD R17, R8, 0x3c00, R17 ;  /* 0x00003c0008117824 */ /* 0x000fe200078e0211 */
[----:B------:R-:W-:Y:S01]  /*23990*/  UIADD3 UR6, UP0, UR22, 0xf0, URZ ;  /* 0x000000f016067890 */ /* 0x000fe2000ff1e03f */
[----:B------:R-:W-:Y:S01]  /*239a0*/  VIADD R2, R2, 0xffffffff ;  /* 0xffffffff02027836 */ /* 0x000fe20000000000 */
[----:B------:R-:W-:Y:S01]  /*239b0*/  R2UR UR5, R11 ;  /* 0x000000000b0572ca */ /* 0x000fe200000e0000 */
[----:B------:R-:W-:Y:S01]  /*239c0*/  UIADD3 UR26, UP1, UR22, 0x1f0, URZ ;  /* 0x000001f0161a7890 */ /* 0x000fe2000ff3e03f */
[----:B------:R-:W-:Y:S01]  /*239d0*/  R2UR UR8, R17 ;  /* 0x00000000110872ca */ /* 0x000fe200000e0000 */
[----:B------:R-:W-:Y:S01]  /*239e0*/  UIADD3.X UR7, URZ, UR23, URZ, UP0, !UPT ;  /* 0x000000173f077290 */ /* 0x000fe200087fe43f */
[----:B------:R-:W-:Y:S01]  /*239f0*/  R2UR UR11, R5 ;  /* 0x00000000050b72ca */ /* 0x000fe200000e0000 */
[----:B------:R-:W-:Y:S01]  /*23a00*/  VIADD R8, R8, 0x1 ;  /* 0x0000000108087836 */ /* 0x000fe20000000000 */
[C---:B------:R-:W-:Y:S01]  /*23a10*/  R2UR UR10, R13.reuse ;  /* 0x000000000d0a72ca */ /* 0x040fe200000e0000 */
[----:B------:R-:W-:Y:S01]  /*23a20*/  UIADD3.X UR27, URZ, UR23, URZ, UP1, !UPT ;  /* 0x000000173f1b7290 */ /* 0x000fe20008ffe43f */
[----:B------:R-:W-:Y:S01]  /*23a30*/  R2UR UR12, R10 ;  /* 0x000000000a0c72ca */ /* 0x000fe200000e0000 */
[----:B------:R-:W-:Y:S01]  /*23a40*/  UMOV UR14, 0x0 ;  /* 0x00000000000e7882 */ /* 0x000fe20000000000 */
[----:B------:R-:W-:Y:S01]  /*23a50*/  R2UR UR19, R4 ;  /* 0x00000000041372ca */ /* 0x000fe200000e0000 */
[----:B------:R-:W-:Y:S01]  /*23a60*/  UMOV UR15, 0x10000000 ;  /* 0x10000000000f7882 */ /* 0x000fe20000000000 */
[----:B------:R-:W-:Y:S01]  /*23a70*/  ISETP.GT.AND P3, PT, R2, 0x1, PT ;  /* 0x000000010200780c */ /* 0x000fe20003f64270 */
[----:B------:R-:W-:Y:S01]  /*23a80*/  UIADD3 UR5, UR5, 0x180, URZ ;  /* 0x0000018005057890 */ /* 0x000fe2000fffe03f */
[----:B------:R-:W-:Y:S01]  /*23a90*/  ISETP.NE.AND P1, PT, R8, 0x7, PT ;  /* 0x000000070800780c */ /* 0x000fe20003f25270 */
[----:B------:R-:W-:Y:S01]  /*23aa0*/  UIADD3 UR16, UR8, 0x1c180, URZ ;  /* 0x0001c18008107890 */ /* 0x000fe2000fffe03f */
[----:B------:R-:W-:-:S02]  /*23ab0*/  VIADD R13, R13, 0x40 ;  /* 0x000000400d0d7836 */ /* 0x000fc40000000000 */
[----:B------:R-:W-:Y:S02]  /*23ac0*/  SEL R12, RZ, 0x1, P1 ;  /* 0x00000001ff0c7807 */ /* 0x000fe40000800000 */
[----:B------:R-:W-:Y:S01]  /*23ad0*/  UMOV UR8, UR5 ;  /* 0x0000000500087c82 */ /* 0x000fe20008000000 */
[----:B------:R-:W-:Y:S01]  /*23ae0*/  SEL R8, R8, RZ, P1 ;  /* 0x000000ff08087207 */ /* 0x000fe20000800000 */
[----:B------:R0:W-:Y:S01]  /*23af0*/  UTMALDG.3D [UR8], [UR6], desc[UR14] ;  /* 0x00000e08060075b4 */ /* 0x0001e20008011000 */
[----:B------:R-:W-:Y:S01]  /*23b00*/  LOP3.LUT R3, R3, R12, RZ, 0x3c, !PT ;  /* 0x0000000c03037212 */ /* 0x000fe200078e3cff */
[----:B0-----:R-:W-:Y:S01]  /*23b10*/  UMOV UR8, UR16 ;  /* 0x0000001000087c82 */ /* 0x001fe20008000000 */
[----:B------:R-:W-:Y:S02]  /*23b20*/  UMOV UR11, UR19 ;  /* 0x00000013000b7c82 */ /* 0x000fe40008000000 */
[----:B------:R0:W-:Y:S02]  /*23b30*/  UTMALDG.3D [UR8], [UR26], desc[UR14] ;  /* 0x00000e081a0075b4 */ /* 0x0001e40008011000 */
[----:B0-----:R-:W-:Y:S05]  /*23b40*/  @P3 BRA `(.L_x_528) ;  /* 0xfffffffc00443947 */ /* 0x001fea000383ffff */
.L_x_524:
[----:B------:R-:W-:Y:S05]  /*23b50*/  BSYNC B1 ;  /* 0x0000000000017941 */ /* 0x000fea0003800000 */
.L_x_523:
[----:B------:R-:W2:Y:S01]  /*23b60*/  LDL.LU R16, [R1+0x3f8] ;  /* 0x0003f80001107983 */ /* 0x000ea20000300800 */
[----:B------:R-:W-:Y:S01]  /*23b70*/  LOP3.LUT P3, RZ, R9, 0xff, RZ, 0xc0, !PT ;  /* 0x000000ff09ff7812 */ /* 0x000fe2000786c0ff */
[----:B------:R-:W-:Y:S01]  /*23b80*/  IMAD.IADD R4, R6, 0x1, R7 ;  /* 0x0000000106047824 */ /* 0x000fe200078e0207 */
[----:B------:R-:W-:Y:S01]  /*23b90*/  ULDC.64 UR6, c[0x0][0x650] ;  /* 0x0001940000067ab9 */ /* 0x000fe20000000a00 */
[----:B------:R-:W3:Y:S01]  /*23ba0*/  LDL.LU R14, [R1+0x3fc] ;  /* 0x0003fc00010e7983 */ /* 0x000ee20000300800 */
[----:B------:R-:W-:Y:S01]  /*23bb0*/  BSSY B1, `(.L_x_529) ;  /* 0x0000070000017945 */ /* 0x000fe20003800000 */
[C---:B------:R-:W-:Y:S01]  /*23bc0*/  IMAD.WIDE.U32 R2, R4.reuse, 0x24924925, RZ ;  /* 0x2492492504027825 */ /* 0x040fe200078e00ff */
[C---:B------:R-:W-:Y:S02]  /*23bd0*/  ISETP.GT.U32.AND P1, PT, R4.reuse, 0x6, PT ;  /* 0x000000060400780c */ /* 0x040fe40003f24070 */
[----:B------:R-:W-:Y:S01]  /*23be0*/  PRMT R9, RZ, 0x7610, R9 ;  /* 0x00007610ff097816 */ /* 0x000fe20000000009 */
[----:B------:R-:W-:Y:S01]  /*23bf0*/  IMAD.IADD R2, R4, 0x1, -R3 ;  /* 0x0000000104027824 */ /* 0x000fe200078e0a03 */
[----:B------:R-:W-:Y:S01]  /*23c00*/  ISETP.LT.U32.AND P1, PT, R6, 0x7, P1 ;  /* 0x000000070600780c */ /* 0x000fe20000f21070 */
[----:B------:R-:W-:-:S02]  /*23c10*/  IMAD.MOV.U32 R5, RZ, RZ, -0x1 ;  /* 0xffffffffff057424 */ /* 0x000fc400078e00ff */
[----:B------:R-:W0:Y:S01]  /*23c20*/  @P3 S2R R8, SR_CgaCtaId ;  /* 0x0000000000083919 */ /* 0x000e220000008800 */
[----:B------:R-:W-:Y:S01]  /*23c30*/  LEA.HI R2, R2, R3, RZ, 0x1f ;  /* 0x0000000302027211 */ /* 0x000fe200078ff8ff */
[----:B------:R-:W-:Y:S01]  /*23c40*/  IMAD.MOV.U32 R10, RZ, RZ, -0x1 ;  /* 0xffffffffff0a7424 */ /* 0x000fe200078e00ff */
[----:B------:R-:W-:Y:S02]  /*23c50*/  @P3 MOV R3, 0x400 ;  /* 0x0000040000033802 */ /* 0x000fe40000000f00 */
[--C-:B------:R-:W-:Y:S02]  /*23c60*/  SHF.R.U32.HI R7, RZ, 0x2, R2.reuse ;  /* 0x00000002ff077819 */ /* 0x100fe40000011602 */
[----:B------:R-:W-:Y:S02]  /*23c70*/  PRMT R2, RZ, 0x7610, R2 ;  /* 0x00007610ff027816 */ /* 0x000fe40000000002 */
[----:B0-----:R-:W-:-:S04]  /*23c80*/  @P3 LEA R3, R8, R3, 0x18 ;  /* 0x0000000308033211 */ /* 0x001fc800078ec0ff */
[----:B------:R0:W-:Y:S01]  /*23c90*/  @P3 SYNCS.ARRIVE.TRANS64.A1T0 RZ, [R3+URZ+0x88], RZ ;  /* 0x000088ff03ff39a7 */ /* 0x0001e2000810003f */
[----:B------:R-:W-:Y:S02]  /*23ca0*/  ISETP.GE.U32.AND P3, PT, R6, 0x7, PT ;  /* 0x000000070600780c */ /* 0x000fe40003f66070 */
[----:B0-----:R-:W-:-:S04]  /*23cb0*/  SEL R3, RZ, 0x1, !P1 ;  /* 0x00000001ff037807 */ /* 0x001fc80004800000 */
[----:B------:R-:W-:-:S07]  /*23cc0*/  LOP3.LUT R0, R0, R3, RZ, 0x3c, !PT ;  /* 0x0000000300007212 */ /* 0x000fce00078e3cff */
[----:B------:R-:W-:Y:S01]  /*23cd0*/  @P3 LOP3.LUT R0, R0, 0x1, R7, 0x78, !PT ;  /* 0x0000000100003812 */ /* 0x000fe200078e7807 */
[----:B------:R-:W-:Y:S02]  /*23ce0*/  IMAD R7, R7, -0x7, R4 ;  /* 0xfffffff907077824 */ /* 0x000fe400078e0204 */
[----:B------:R-:W-:Y:S01]  /*23cf0*/  IMAD.MOV.U32 R4, RZ, RZ, -0x1 ;  /* 0xffffffffff047424 */ /* 0x000fe200078e00ff */
[----:B---3--:R-:W-:-:S04]  /*23d00*/  IADD3 R14, P1, R14, UR20, RZ ;  /* 0x000000140e0e7c10 */ /* 0x008fc8000ff3e0ff */
[----:B--2---:R-:W-:Y:S01]  /*23d10*/  IADD3.X R16, R16, UR13, RZ, P1, !PT ;  /* 0x0000000d10107c10 */ /* 0x004fe20008ffe4ff */
[----:B------:R0:W-:Y:S01]  /*23d20*/  STL [R1+0x3fc], R14 ;  /* 0x0003fc0e01007387 */ /* 0x0001e20000100800 */
[----:B------:R-:W-:-:S03]  /*23d30*/  ISETP.GE.U32.AND P1, PT, R14, UR6, PT ;  /* 0x000000060e007c0c */ /* 0x000fc6000bf26070 */
[----:B------:R0:W-:Y:S01]  /*23d40*/  STL [R1+0x3f8], R16 ;  /* 0x0003f81001007387 */ /* 0x0001e20000100800 */
[----:B------:R-:W-:-:S13]  /*23d50*/  ISETP.GE.U32.AND.EX P1, PT, R16, UR7, PT, P1 ;  /* 0x0000000710007c0c */ /* 0x000fda000bf26110 */
[----:B0-----:R-:W-:Y:S05]  /*23d60*/  @P1 BRA `(.L_x_530) ;  /* 0x0000000400501947 */ /* 0x001fea0003800000 */
[----:B------:R-:W0:Y:S01]  /*23d70*/  S2R R8, SR_CTAID.X ;  /* 0x0000000000087919 */ /* 0x000e220000002500 */
[----:B------:R-:W-:Y:S01]  /*23d80*/  ULDC UR5, c[0x0][0x150] ;  /* 0x0000540000057ab9 */ /* 0x000fe20000000800 */
[----:B------:R-:W1:Y:S01]  /*23d90*/  LDC R3, c[0x0][0x144] ;  /* 0x00005100ff037b82 */ /* 0x000e620000000800 */
[----:B------:R-:W-:Y:S01]  /*23da0*/  ULDC.64 UR6, c[0x0][0x628] ;  /* 0x00018a0000067ab9 */ /* 0x000fe20000000a00 */
[----:B------:R-:W2:Y:S01]  /*23db0*/  S2R R5, SR_CTAID.Y ;  /* 0x0000000000057919 */ /* 0x000ea20000002600 */
[----:B------:R-:W-:Y:S01]  /*23dc0*/  ISETP.NE.U32.AND P1, PT, RZ, UR6, PT ;  /* 0x00000006ff007c0c */ /* 0x000fe2000bf25070 */
[----:B------:R-:W-:-:S03]  /*23dd0*/  ULDC UR8, c[0x0][0x630] ;  /* 0x00018c0000087ab9 */ /* 0x000fc60000000800 */
[----:B------:R-:W-:Y:S01]  /*23de0*/  ISETP.NE.AND.EX P1, PT, RZ, UR7, PT, P1 ;  /* 0x00000007ff007c0c */ /* 0x000fe2000bf25310 */
[----:B------:R-:W3:Y:S01]  /*23df0*/  LDC R12, c[0x0][0x148] ;  /* 0x00005200ff0c7b82 */ /* 0x000ee20000000800 */
[----:B0-----:R-:W-:Y:S02]  /*23e00*/  I2FP.F32.U32 R2, R8 ;  /* 0x0000000800027245 */ /* 0x001fe40000201000 */
[----:B--2---:R-:W-:-:S03]  /*23e10*/  I2FP.F32.U32 R4, R5 ;  /* 0x0000000500047245 */ /* 0x004fc60000201000 */
[----:B------:R-:W-:Y:S01]  /*23e20*/  FMUL R2, R2, UR5 ;  /* 0x0000000502027c20 */ /* 0x000fe20008400000 */
[----:B------:R-:W-:Y:S02]  /*23e30*/  ULDC UR5, c[0x0][0x154] ;  /* 0x0000550000057ab9 */ /* 0x000fe40000000800 */
[----:B------:R-:W-:-:S03]  /*23e40*/  FMUL R10, R4, UR5 ;  /* 0x00000005040a7c20 */ /* 0x000fc60008400000 */
[----:B------:R-:W0:Y:S08]  /*23e50*/  F2I.U32.TRUNC.NTZ R2, R2 ;  /* 0x0000000200027305 */ /* 0x000e30000020f000 */
[----:B------:R-:W2:Y:S01]  /*23e60*/  F2I.U32.TRUNC.NTZ R10, R10 ;  /* 0x0000000a000a7305 */ /* 0x000ea2000020f000 */
[----:B0-----:R-:W-:Y:S02]  /*23e70*/  IMAD.MOV R4, RZ, RZ, -R2 ;  /* 0x000000ffff047224 */ /* 0x001fe400078e0a02 */
[----:B------:R-:W-:-:S02]  /*23e80*/  IMAD.MOV.U32 R2, RZ, RZ, R14 ;  /* 0x000000ffff027224 */ /* 0x000fc400078e000e */
[----:B-1----:R-:W-:Y:S02]  /*23e90*/  IMAD R8, R3, R4, R8 ;  /* 0x0000000403087224 */ /* 0x002fe400078e0208 */
[----:B--2---:R-:W-:-:S04]  /*23ea0*/  IMAD.MOV R3, RZ, RZ, -R10 ;  /* 0x000000ffff037224 */ /* 0x004fc800078e0a0a */
[----:B---3--:R-:W-:Y:S02]  /*23eb0*/  @P4 IMAD R8, R12, R3, R5 ;  /* 0x000000030c084224 */ /* 0x008fe400078e0205 */
[----:B------:R-:W-:Y:S01]  /*23ec0*/  IMAD.MOV.U32 R3, RZ, RZ, R16 ;  /* 0x000000ffff037224 */ /* 0x000fe200078e0010 */
[----:B------:R-:W-:Y:S06]  /*23ed0*/  @!P1 BRA `(.L_x_531) ;  /* 0x0000000000289947 */ /* 0x000fec0003800000 */
[----:B------:R-:W-:Y:S02]  /*23ee0*/  ULDC UR5, c[0x0][0x634] ;  /* 0x00018d0000057ab9 */ /* 0x000fe40000000800 */
[----:B------:R-:W-:-:S05]  /*23ef0*/  IADD3 R3, P1, R14, UR5, RZ ;  /* 0x000000050e037c10 */ /* 0x000fca000ff3e0ff */
[----:B------:R-:W-:-:S04]  /*23f00*/  IMAD.X R11, RZ, RZ, R16, P1 ;  /* 0x000000ffff0b7224 */ /* 0x000fc800008e0610 */
[----:B------:R-:W-:-:S04]  /*23f10*/  IMAD.WIDE.U32 R4, R11, UR6, RZ ;  /* 0x000000060b047c25 */ /* 0x000fc8000f8e00ff */
[----:B------:R-:W-:-:S04]  /*23f20*/  IMAD.WIDE.U32 R4, P1, R3, UR7, R4 ;  /* 0x0000000703047c25 */ /* 0x000fc8000f820004 */
[----:B------:R-:W-:-:S04]  /*23f30*/  IMAD.WIDE.U32 R2, R3, UR6, RZ ;  /* 0x0000000603027c25 */ /* 0x000fc8000f8e00ff */
[----:B------:R-:W-:Y:S01]  /*23f40*/  IMAD.MOV.U32 R2, RZ, RZ, R5 ;  /* 0x000000ffff027224 */ /* 0x000fe200078e0005 */
[----:B------:R-:W-:Y:S01]  /*23f50*/  IADD3 RZ, P3, R3, R4, RZ ;  /* 0x0000000403ff7210 */ /* 0x000fe20007f7e0ff */
[----:B------:R-:W-:-:S04]  /*23f60*/  IMAD.X R3, RZ, RZ, RZ, P1 ;  /* 0x000000ffff037224 */ /* 0x000fc800008e06ff */
[----:B------:R-:W-:-:S08]  /*23f70*/  IMAD.WIDE.U32.X R2, R11, UR7, R2, P3 ;  /* 0x000000070b027c25 */ /* 0x000fd000098e0402 */
.L_x_531:
[--C-:B------:R-:W-:Y:S01]  /*23f80*/  SHF.R.U64 R10, R2, UR8, R3.reuse ;  /* 0x00000008020a7c19 */ /* 0x100fe20008001203 */
[----:B------:R-:W-:Y:S01]  /*23f90*/  ULDC.64 UR6, c[0x0][0x620] ;  /* 0x0001880000067ab9 */ /* 0x000fe20000000a00 */
[----:B------:R-:W-:Y:S01]  /*23fa0*/  SHF.R.U32.HI R2, RZ, UR8, R3 ;  /* 0x00000008ff027c19 */ /* 0x000fe20008011603 */
[----:B------:R-:W-:Y:S01]  /*23fb0*/  IMAD.MOV.U32 R3, RZ, RZ, R16 ;  /* 0x000000ffff037224 */ /* 0x000fe200078e0010 */
[----:B------:R-:W-:Y:S01]  /*23fc0*/  IADD3 R11, P1, RZ, -R10, RZ ;  /* 0x8000000aff0b7210 */ /* 0x000fe20007f3e0ff */
[----:B------:R-:W-:-:S04]  /*23fd0*/  ULDC UR5, c[0x0][0x618] ;  /* 0x0001860000057ab9 */ /* 0x000fc80000000800 */
[----:B------:R-:W-:-:S04]  /*23fe0*/  IMAD.X R2, RZ, RZ, ~R2, P1 ;  /* 0x000000ffff027224 */ /* 0x000fc800008e0e02 */
[----:B------:R-:W-:-:S04]  /*23ff0*/  IMAD R2, R2, UR6, RZ ;  /* 0x0000000602027c24 */ /* 0x000fc8000f8e02ff */
[----:B------:R-:W-:Y:S02]  /*24000*/  IMAD R5, R11, UR7, R2 ;  /* 0x000000070b057c24 */ /* 0x000fe4000f8e0202 */
[----:B------:R-:W-:-:S04]  /*24010*/  IMAD.MOV.U32 R2, RZ, RZ, R14 ;  /* 0x000000ffff027224 */ /* 0x000fc800078e000e */
[----:B------:R-:W-:Y:S01]  /*24020*/  IMAD.WIDE.U32 R2, R11, UR6, R2 ;  /* 0x000000060b027c25 */ /* 0x000fe2000f8e0002 */
[----:B------:R-:W-:Y:S02]  /*24030*/  ULDC.64 UR6, c[0x0][0x640] ;  /* 0x0001900000067ab9 */ /* 0x000fe40000000a00 */
[----:B------:R-:W-:Y:S01]  /*24040*/  ISETP.NE.U32.AND P1, PT, RZ, UR6, PT ;  /* 0x00000006ff007c0c */ /* 0x000fe2000bf25070 */
[----:B------:R-:W-:-:S03]  /*24050*/  IMAD.IADD R3, R3, 0x1, R5 ;  /* 0x0000000103037824 */ /* 0x000fc600078e0205 */
[----:B------:R-:W-:Y:S02]  /*24060*/  ISETP.NE.AND.EX P1, PT, RZ, UR7, PT, P1 ;  /* 0x00000007ff007c0c */ /* 0x000fe4000bf25310 */
[--C-:B------:R-:W-:Y:S02]  /*24070*/  SHF.R.U64 R11, R2, UR5, R3.reuse ;  /* 0x00000005020b7c19 */ /* 0x100fe40008001203 */
[----:B------:R-:W-:Y:S01]  /*24080*/  SHF.R.U32.HI R2, RZ, UR5, R3 ;  /* 0x00000005ff027c19 */ /* 0x000fe20008011603 */
[----:B------:R-:W-:-:S03]  /*24090*/  ULDC UR5, c[0x0][0x608] ;  /* 0x0001820000057ab9 */ /* 0x000fc60000000800 */
[--C-:B------:R-:W-:Y:S02]  /*240a0*/  SHF.R.U64 R12, R11, UR5, R2.reuse ;  /* 0x000000050b0c7c19 */ /* 0x100fe40008001202 */
[----:B------:R-:W-:Y:S01]  /*240b0*/  SHF.R.U32.HI R3, RZ, UR5, R2 ;  /* 0x00000005ff037c19 */ /* 0x000fe20008011602 */
[----:B------:R-:W-:-:S03]  /*240c0*/  ULDC UR5, c[0x0][0x658] ;  /* 0x0001960000057ab9 */ /* 0x000fc60000000800 */
[--C-:B------:R-:W-:Y:S02]  /*240d0*/  SHF.R.U64 R13, R12, UR5, R3.reuse ;  /* 0x000000050c0d7c19 */ /* 0x100fe40008001203 */
[----:B------:R-:W-:-:S03]  /*240e0*/  SHF.R.U32.HI R14, RZ, UR5, R3 ;  /* 0x00000005ff0e7c19 */ /* 0x000fc60008011603 */
[----:B------:R-:W-:Y:S02]  /*240f0*/  IMAD.MOV.U32 R2, RZ, RZ, R13 ;  /* 0x000000ffff027224 */ /* 0x000fe400078e000d */
        /* <DEDUP_REMOVED lines=12> */
.L_x_532:
[----:B------:R-:W-:Y:S01]  /*241c0*/  ULDC UR5, c[0x0][0x648] ;  /* 0x0001920000057ab9 */ /* 0x000fe20000000800 */
[----:B------:R-:W-:Y:S02]  /*241d0*/  LOP3.LUT R12, R12, UR17, RZ, 0xc0, !PT ;  /* 0x000000110c0c7c12 */ /* 0x000fe4000f8ec0ff */
[----:B------:R-:W-:Y:S01]  /*241e0*/  SHF.R.U64 R3, R2, UR5, R3 ;  /* 0x0000000502037c19 */ /* 0x000fe20008001203 */
[----:B------:R-:W-:-:S04]  /*241f0*/  ULDC UR5, c[0x0][0x638] ;  /* 0x00018e0000057ab9 */ /* 0x000fc80000000800 */
[----:B------:R-:W-:Y:S02]  /*24200*/  IMAD.MOV R2, RZ, RZ, -R3 ;  /* 0x000000ffff027224 */ /* 0x000fe400078e0a03 */
[----:B------:R-:W-:Y:S02]  /*24210*/  IMAD R5, R3, UR18, R12 ;  /* 0x0000001203057c24 */ /* 0x000fe4000f8e020c */
[----:B------:R-:W-:Y:S01]  /*24220*/  IMAD R13, R2, UR5, R13 ;  /* 0x00000005020d7c24 */ /* 0x000fe2000f8e020d */
[----:B------:R-:W-:Y:S01]  /*24230*/  ULDC UR5, c[0x0][0x610] ;  /* 0x0001840000057ab9 */ /* 0x000fe20000000800 */
[----:B------:R-:W-:Y:S01]  /*24240*/  LOP3.LUT R2, R11, UR4, RZ, 0xc0, !PT ;  /* 0x000000040b027c12 */ /* 0x000fe2000f8ec0ff */
[----:B------:R-:W-:Y:S01]  /*24250*/  IMAD R8, R5, UR5, R8 ;  /* 0x0000000505087c24 */ /* 0x000fe2000f8e0208 */
[----:B------:R-:W-:-:S03]  /*24260*/  ULDC UR5, c[0x0][0x600] ;  /* 0x0001800000057ab9 */ /* 0x000fc60000000800 */
[----:B------:R-:W-:Y:S02]  /*24270*/  IMAD R13, R13, UR5, R2 ;  /* 0x000000050d0d7c24 */ /* 0x000fe4000f8e0202 */
[----:B------:R-:W-:-:S03]  /*24280*/  IMAD.MOV.U32 R2, RZ, RZ, 0x1 ;  /* 0x00000001ff027424 */ /* 0x000fc600078e00ff */
[----:B------:R-:W-:Y:S02]  /*24290*/  SEL R4, R13, R8, !P4 ;  /* 0x000000080d047207 */ /* 0x000fe40006000000 */
[----:B------:R-:W-:-:S07]  /*242a0*/  SEL R5, R8, R13, !P4 ;  /* 0x0000000d08057207 */ /* 0x000fce0006000000 */
.L_x_530:
[----:B------:R-:W-:Y:S05]  /*242b0*/  BSYNC B1 ;  /* 0x0000000000017941 */ /* 0x000fea0003800000 */
.L_x_529:
[----:B------:R-:W-:-:S13]  /*242c0*/  LOP3.LUT P1, RZ, R2, 0xff, RZ, 0xc0, !PT ;  /* 0x000000ff02ff7812 */ /* 0x000fda000782c0ff */
[----:B------:R-:W-:Y:S05]  /*242d0*/  @P1 BRA `(.L_x_533) ;  /* 0xfffffff4002c1947 */ /* 0x000fea000383ffff */
[----:B------:R-:W-:Y:S05]  /*242e0*/  BSYNC B0 ;  /* 0x0000000000007941 */ /* 0x000fea0003800000 */
.L_x_521:
[----:B------:R-:W-:-:S03]  /*242f0*/  UMOV UR5, 0xffffffff ;  /* 0xffffffff00057882 */ /* 0x000fc60000000000 */
[----:B------:R-:W-:Y:S05]  /*24300*/  BRA.DIV UR5, `(.L_x_534) ;  /* 0x00000006059c7947 */ /* 0x000fea000b800000 */
[----:B------:R-:W-:-:S13]  /*24310*/  ELECT P0, URZ, PT ;  /* 0x00000000003f782f */ /* 0x000fda0003800000 */
.L_x_551:
[----:B------:R-:W-:Y:S04]  /*24320*/  BSSY B0, `(.L_x_535) ;  /* 0x0000049000007945 */ /* 0x000fe80003800000 */
[----:B------:R-:W-:Y:S05]  /*24330*/  @!P0 BRA `(.L_x_536) ;  /* 0x00000004001c8947 */ /* 0x000fea0003800000 */
[----:B------:R-:W2:Y:S02]  /*24340*/  LDL R2, [R1+0x3f4] ;  /* 0x0003f40001027983 */ /* 0x000ea40000100800 */
[----:B--2---:R-:W-:-:S13]  /*24350*/  R2UR UR5, R2 ;  /* 0x00000000020572ca */ /* 0x004fda00000e0000 */
[----:B------:R-:W-:-:S04]  /*24360*/  ULOP3.LUT UR5, UR5, 0x2, URZ, 0xfc, !UPT ;  /* 0x0000000205057892 */ /* 0x000fc8000f8efc3f */
[----:B------:R-:W-:-:S06]  /*24370*/  UISETP.NE.AND UP0, UPT, UR5, 0x3, UPT ;  /* 0x000000030500788c */ /* 0x000fcc000bf05270 */
[----:B------:R-:W-:-:S13]  /*24380*/  PLOP3.LUT P0, PT, PT, PT, UP0, 0x80, 0x0 ;  /* 0x000000000000781c */ /* 0x000fda0003f0f008 */
[----:B------:R-:W-:Y:S05]  /*24390*/  @!P0 BRA `(.L_x_537) ;  /* 0x0000000000048947 */ /* 0x000fea0003800000 */
[----:B------:R-:W-:Y:S01]  /*243a0*/  BPT.TRAP 0x1 ;  /* 0x000000040000795c */ /* 0x000fe20000300000 */
.L_x_537:
[----:B------:R-:W0:Y:S01]  /*243b0*/  S2R R3, SR_CgaCtaId ;  /* 0x0000000000037919 */ /* 0x000e220000008800 */
[----:B------:R-:W-:-:S04]  /*243c0*/  MOV R2, 0x400 ;  /* 0x0000040000027802 */ /* 0x000fc80000000f00 */
[----:B0-----:R-:W-:Y:S02]  /*243d0*/  LEA R2, R3, R2, 0x18 ;  /* 0x0000000203027211 */ /* 0x001fe400078ec0ff */
[----:B------:R-:W-:-:S03]  /*243e0*/  SHF.L.U32 R3, R0, 0x1f, RZ ;  /* 0x0000001f00037819 */ /* 0x000fc600000006ff */
[----:B------:R-:W-:-:S04]  /*243f0*/  VIADD R2, R2, 0x38 ;  /* 0x0000003802027836 */ /* 0x000fc80000000000 */
[----:B------:R-:W-:-:S04]  /*24400*/  IMAD R4, R7, 0x8, R2 ;  /* 0x0000000807047824 */ /* 0x000fc800078e0202 */
[----:B------:R-:W0:Y:S02]  /*24410*/  SYNCS.PHASECHK.TRANS64.TRYWAIT P0, [R4+URZ], R3 ;  /* 0x00000003040075a7 */ /* 0x000e24000800017f */
[----:B0-----:R-:W-:Y:S05]  /*24420*/  @!P0 BRA `(.L_x_538) ;  /* 0x0000000400788947 */ /* 0x001fea0003800000 */
.L_x_552:
[----:B------:R-:W-:-:S05]  /*24430*/  VIADD R7, R7, 0x1 ;  /* 0x0000000107077836 */ /* 0x000fca0000000000 */
[----:B------:R-:W-:-:S04]  /*24440*/  ISETP.NE.AND P0, PT, R7, 0x7, PT ;  /* 0x000000070700780c */ /* 0x000fc80003f05270 */
[----:B0-----:R-:W-:Y:S02]  /*24450*/  SEL R3, RZ, 0x1, P0 ;  /* 0x00000001ff037807 */ /* 0x001fe40000000000 */
[----:B------:R-:W-:Y:S02]  /*24460*/  SEL R7, R7, RZ, P0 ;  /* 0x000000ff07077207 */ /* 0x000fe40000000000 */
[----:B------:R-:W-:-:S03]  /*24470*/  LOP3.LUT R4, R0, R3, RZ, 0x3c, !PT ;  /* 0x0000000300047212 */ /* 0x000fc600078e3cff */
[----:B------:R-:W-:Y:S01]  /*24480*/  IMAD R3, R7, 0x8, R2 ;  /* 0x0000000807037824 */ /* 0x000fe200078e0202 */
[----:B------:R-:W-:-:S04]  /*24490*/  SHF.L.U32 R0, R4, 0x1f, RZ ;  /* 0x0000001f04007819 */ /* 0x000fc800000006ff */
[----:B------:R-:W0:Y:S02]  /*244a0*/  SYNCS.PHASECHK.TRANS64.TRYWAIT P0, [R3+URZ], R0 ;  /* 0x00000000030075a7 */ /* 0x000e24000800017f */
[----:B0-----:R-:W-:Y:S05]  /*244b0*/  @!P0 BRA `(.L_x_539) ;  /* 0x0000000400688947 */ /* 0x001fea0003800000 */
.L_x_553:
[----:B0-----:R-:W-:-:S05]  /*244c0*/  VIADD R0, R7, 0x1 ;  /* 0x0000000107007836 */ /* 0x001fca0000000000 */
[----:B------:R-:W-:-:S04]  /*244d0*/  ISETP.NE.AND P0, PT, R0, 0x7, PT ;  /* 0x000000070000780c */ /* 0x000fc80003f05270 */
[----:B------:R-:W-:Y:S02]  /*244e0*/  SEL R3, RZ, 0x1, P0 ;  /* 0x00000001ff037807 */ /* 0x000fe40000000000 */
[----:B------:R-:W-:Y:S02]  /*244f0*/  SEL R5, R0, RZ, P0 ;  /* 0x000000ff00057207 */ /* 0x000fe40000000000 */
[----:B------:R-:W-:-:S03]  /*24500*/  LOP3.LUT R4, R4, R3, RZ, 0x3c, !PT ;  /* 0x0000000304047212 */ /* 0x000fc600078e3cff */
[----:B------:R-:W-:Y:S01]  /*24510*/  IMAD R3, R5, 0x8, R2 ;  /* 0x0000000805037824 */ /* 0x000fe200078e0202 */
[----:B------:R-:W-:-:S04]  /*24520*/  SHF.L.U32 R0, R4, 0x1f, RZ ;  /* 0x0000001f04007819 */ /* 0x000fc800000006ff */
[----:B------:R-:W0:Y:S02]  /*24530*/  SYNCS.PHASECHK.TRANS64.TRYWAIT P0, [R3+URZ], R0 ;  /* 0x00000000030075a7 */ /* 0x000e24000800017f */
[----:B0-----:R-:W-:Y:S05]  /*24540*/  @!P0 BRA `(.L_x_540) ;  /* 0x0000000400588947 */ /* 0x001fea0003800000 */
.L_x_554:
        /* <DEDUP_REMOVED lines=9> */
.L_x_555:
        /* <DEDUP_REMOVED lines=9> */
.L_x_556:
        /* <DEDUP_REMOVED lines=9> */
.L_x_557:
[----:B0-----:R-:W-:-:S05]  /*24700*/  VIADD R0, R5, 0x1 ;  /* 0x0000000105007836 */ /* 0x001fca0000000000 */
[----:B------:R-:W-:-:S04]  /*24710*/  ISETP.NE.AND P0, PT, R0, 0x7, PT ;  /* 0x000000070000780c */ /* 0x000fc80003f05270 */
[----:B------:R-:W-:Y:S02]  /*24720*/  SEL R4, RZ, 0x1, P0 ;  /* 0x00000001ff047807 */ /* 0x000fe40000000000 */
[----:B------:R-:W-:Y:S02]  /*24730*/  SEL R3, R0, RZ, P0 ;  /* 0x000000ff00037207 */ /* 0x000fe40000000000 */
[----:B------:R-:W-:-:S03]  /*24740*/  LOP3.LUT R0, R7, R4, RZ, 0x3c, !PT ;  /* 0x0000000407007212 */ /* 0x000fc600078e3cff */
[----:B------:R-:W-:Y:S01]  /*24750*/  IMAD R3, R3, 0x8, R2 ;  /* 0x0000000803037824 */ /* 0x000fe200078e0202 */
[----:B------:R-:W-:-:S07]  /*24760*/  SHF.L.U32 R0, R0, 0x1f, RZ ;  /* 0x0000001f00007819 */ /* 0x000fce00000006ff */
.L_x_544:
[----:B0-----:R0:W1:Y:S02]  /*24770*/  SYNCS.PHASECHK.TRANS64.TRYWAIT P0, [R3+URZ], R0 ;  /* 0x00000000030075a7 */ /* 0x001064000800017f */
[----:B-1----:R-:W-:Y:S05]  /*24780*/  @!P0 NANOSLEEP.SYNCS 0x989680 ;  /* 0x009896800000895d */ /* 0x002fea0003900000 */
[----:B------:R-:W1:Y:S02]  /*24790*/  @!P0 SYNCS.PHASECHK.TRANS64 P0, [R3+URZ], R0 ;  /* 0x00000000030085a7 */ /* 0x000e64000800007f */
[----:B-1----:R-:W-:Y:S05]  /*247a0*/  @!P0 BRA `(.L_x_544) ;  /* 0xfffffffc00f08947 */ /* 0x002fea000383ffff */
.L_x_536:
[----:B------:R-:W-:Y:S05]  /*247b0*/  BSYNC B0 ;  /* 0x0000000000007941 */ /* 0x000fea0003800000 */
.L_x_535:
[----:B------:R-:W-:Y:S05]  /*247c0*/  EXIT ;  /* 0x000000000000794d */ /* 0x000fea0003800000 */
.L_x_17:
[----:B-1----:R-:W-:-:S04]  /*247d0*/  IMAD.U32 R5, RZ, RZ, UR5 ;  /* 0x00000005ff057e24 */ /* 0x002fc8000f8e00ff */
[----:B------:R1:W3:Y:S03]  /*247e0*/  SYNCS.PHASECHK.TRANS64.TRYWAIT P0, [R5+URZ], R0 ;  /* 0x00000000050075a7 */ /* 0x0002e6000800017f */
[----:B---3--:R-:W-:Y:S05]  /*247f0*/  @!P0 NANOSLEEP.SYNCS 0x989680 ;  /* 0x009896800000895d */ /* 0x008fea0003900000 */
[----:B------:R-:W3:Y:S02]  /*24800*/  @!P0 SYNCS.PHASECHK.TRANS64 P0, [R5+URZ], R0 ;  /* 0x00000000050085a7 */ /* 0x000ee4000800007f */
[----:B---3--:R-:W-:Y:S05]  /*24810*/  @!P0 BRA `(.L_x_17) ;  /* 0xfffffffc00ec8947 */ /* 0x008fea000383ffff */
[----:B------:R-:W-:Y:S05]  /*24820*/  BRA `(.L_x_16) ;  /* 0xfffffde000d87947 */ /* 0x000fea000383ffff */
.L_x_23:
[----:B-----5:R1:W-:Y:S02]  /*24830*/  STL [R1+0x418], R0 ;  /* 0x0004180001007387 */ /* 0x0203e40000100800 */
[----:B-1----:R-:W-:-:S04]  /*24840*/  IMAD.U32 R0, RZ, RZ, UR8 ;  /* 0x00000008ff007e24 */ /* 0x002fc8000f8e00ff */
[----:B------:R1:W2:Y:S03]  /*24850*/  SYNCS.PHASECHK.TRANS64.TRYWAIT P0, [R0+URZ], R6 ;  /* 0x00000006000075a7 */ /* 0x0002a6000800017f */
[----:B--2---:R-:W-:Y:S05]  /*24860*/  @!P0 NANOSLEEP.SYNCS 0x989680 ;  /* 0x009896800000895d */ /* 0x004fea0003900000 */
[----:B------:R1:W2:Y:S02]  /*24870*/  @!P0 SYNCS.PHASECHK.TRANS64 P0, [R0+URZ], R6 ;  /* 0x00000006000085a7 */ /* 0x0002a4000800007f */
[----:B-1----:R1:W5:Y:S02]  /*24880*/  LDL.LU R0, [R1+0x418] ;  /* 0x0004180001007983 */ /* 0x0023640000300800 */
[----:B-12---:R-:W-:Y:S05]  /*24890*/  @!P0 BRA `(.L_x_23) ;  /* 0xfffffffc00e48947 */ /* 0x006fea000383ffff */
[----:B------:R-:W-:Y:S05]  /*248a0*/  BRA `(.L_x_22) ;  /* 0xfffffe3000b47947 */ /* 0x000fea000383ffff */
.L_x_522:
[----:B------:R-:W-:Y:S01]  /*248b0*/  BSSY B1, `(.L_x_545) ;  /* 0x0000006000017945 */ /* 0x000fe20003800000 */
[----:B------:R-:W-:-:S07]  /*248c0*/  IMAD.MOV.U32 R2, RZ, RZ, -0x1 ;  /* 0xffffffffff027424 */ /* 0x000fce00078e00ff */
[----:B------:R-:W-:Y:S05]  /*248d0*/  WARPSYNC.COLLECTIVE R2, `(.L_x_546) ;  /* 0x00000000020c7348 */ /* 0x000fea0003c00000 */
[----:B------:R-:W-:Y:S02]  /*248e0*/  ELECT P1, UR62, PT ;  /* 0x00000000003e782f */ /* 0x000fe40003820000 */
[----:B------:R-:W-:Y:S01]  /*248f0*/  MOV R2, UR62 ;  /* 0x0000003e00027c02 */ /* 0x000fe20008000f00 */
[----:B------:R-:W-:Y:S10]  /*24900*/  ENDCOLLECTIVE ;  /* 0x000000000000791b */ /* 0x000ff40003800000 */
.L_x_546:
[----:B------:R-:W-:Y:S05]  /*24910*/  BSYNC B1 ;  /* 0x0000000000017941 */ /* 0x000fea0003800000 */
.L_x_545:
[----:B------:R-:W-:Y:S05]  /*24920*/  BRA `(.L_x_547) ;  /* 0xffffffec00a47947 */ /* 0x000fea000383ffff */
.L_x_525:
[----:B-1----:R1:W2:Y:S02]  /*24930*/  SYNCS.PHASECHK.TRANS64.TRYWAIT P1, [R14+URZ+0x38], R11 ;  /* 0x0000380b0e0075a7 */ /* 0x0022a4000802017f */
[----:B--2---:R-:W-:Y:S05]  /*24940*/  @!P1 NANOSLEEP.SYNCS 0x989680 ;  /* 0x009896800000995d */ /* 0x004fea0003900000 */
[----:B------:R-:W2:Y:S02]  /*24950*/  @!P1 SYNCS.PHASECHK.TRANS64 P1, [R14+URZ+0x38], R11 ;  /* 0x0000380b0e0095a7 */ /* 0x000ea4000802007f */
[----:B--2---:R-:W-:Y:S05]  /*24960*/  @!P1 BRA `(.L_x_525) ;  /* 0xfffffffc00f09947 */ /* 0x004fea000383ffff */
[----:B------:R-:W-:Y:S05]  /*24970*/  BRA `(.L_x_548) ;  /* 0xffffffec00d87947 */ /* 0x000fea000383ffff */
.L_x_534:
[----:B------:R-:W-:Y:S01]  /*24980*/  BSSY B0, `(.L_x_549) ;  /* 0x0000006000007945 */ /* 0x000fe20003800000 */
[----:B------:R-:W-:-:S07]  /*24990*/  IMAD.MOV.U32 R2, RZ, RZ, -0x1 ;  /* 0xffffffffff027424 */ /* 0x000fce00078e00ff */
[----:B------:R-:W-:Y:S05]  /*249a0*/  WARPSYNC.COLLECTIVE R2, `(.L_x_550) ;  /* 0x00000000020c7348 */ /* 0x000fea0003c00000 */
[----:B------:R-:W-:Y:S02]  /*249b0*/  ELECT P1, UR62, PT ;  /* 0x00000000003e782f */ /* 0x000fe40003820000 */
[----:B------:R-:W-:Y:S01]  /*249c0*/  MOV R2, UR62 ;  /* 0x0000003e00027c02 */ /* 0x000fe20008000f00 */
[----:B------:R-:W-:Y:S10]  /*249d0*/  ENDCOLLECTIVE ;  /* 0x000000000000791b */ /* 0x000ff40003800000 */
.L_x_550:
[----:B------:R-:W-:Y:S05]  /*249e0*/  BSYNC B0 ;  /* 0x0000000000007941 */ /* 0x000fea0003800000 */
.L_x_549:
[----:B------:R-:W-:Y:S01]  /*249f0*/  PLOP3.LUT P0, PT, P1, PT, PT, 0x80, 0x0 ;  /* 0x000000000000781c */ /* 0x000fe20000f0f070 */
[----:B------:R-:W-:-:S12]  /*24a00*/  BRA `(.L_x_551) ;  /* 0xfffffff800447947 */ /* 0x000fd8000383ffff */
.L_x_538:
[----:B0-----:R0:W1:Y:S02]  /*24a10*/  SYNCS.PHASECHK.TRANS64.TRYWAIT P0, [R4+URZ], R3 ;  /* 0x00000003040075a7 */ /* 0x001064000800017f */
[----:B-1----:R-:W-:Y:S05]  /*24a20*/  @!P0 NANOSLEEP.SYNCS 0x989680 ;  /* 0x009896800000895d */ /* 0x002fea0003900000 */
[----:B------:R-:W1:Y:S02]  /*24a30*/  @!P0 SYNCS.PHASECHK.TRANS64 P0, [R4+URZ], R3 ;  /* 0x00000003040085a7 */ /* 0x000e64000800007f */
[----:B-1----:R-:W-:Y:S05]  /*24a40*/  @!P0 BRA `(.L_x_538) ;  /* 0xfffffffc00f08947 */ /* 0x002fea000383ffff */
[----:B------:R-:W-:Y:S05]  /*24a50*/  BRA `(.L_x_552) ;  /* 0xfffffff800747947 */ /* 0x000fea000383ffff */
.L_x_539:
[----:B0-----:R0:W1:Y:S02]  /*24a60*/  SYNCS.PHASECHK.TRANS64.TRYWAIT P0, [R3+URZ], R0 ;  /* 0x00000000030075a7 */ /* 0x001064000800017f */
[----:B-1----:R-:W-:Y:S05]  /*24a70*/  @!P0 NANOSLEEP.SYNCS 0x989680 ;  /* 0x009896800000895d */ /* 0x002fea0003900000 */
[----:B------:R-:W1:Y:S02]  /*24a80*/  @!P0 SYNCS.PHASECHK.TRANS64 P0, [R3+URZ], R0 ;  /* 0x00000000030085a7 */ /* 0x000e64000800007f */
[----:B-1----:R-:W-:Y:S05]  /*24a90*/  @!P0 BRA `(.L_x_539) ;  /* 0xfffffffc00f08947 */ /* 0x002fea000383ffff */
[----:B------:R-:W-:Y:S05]  /*24aa0*/  BRA `(.L_x_553) ;  /* 0xfffffff800847947 */ /* 0x000fea000383ffff */
.L_x_540:
[----:B0-----:R0:W1:Y:S02]  /*24ab0*/  SYNCS.PHASECHK.TRANS64.TRYWAIT P0, [R3+URZ], R0 ;  /* 0x00000000030075a7 */ /* 0x001064000800017f */
[----:B-1----:R-:W-:Y:S05]  /*24ac0*/  @!P0 NANOSLEEP.SYNCS 0x989680 ;  /* 0x009896800000895d */ /* 0x002fea0003900000 */
[----:B------:R-:W1:Y:S02]  /*24ad0*/  @!P0 SYNCS.PHASECHK.TRANS64 P0, [R3+URZ], R0 ;  /* 0x00000000030085a7 */ /* 0x000e64000800007f */
[----:B-1----:R-:W-:Y:S05]  /*24ae0*/  @!P0 BRA `(.L_x_540) ;  /* 0xfffffffc00f08947 */ /* 0x002fea000383ffff */
[----:B------:R-:W-:Y:S05]  /*24af0*/  BRA `(.L_x_554) ;  /* 0xfffffff800947947 */ /* 0x000fea000383ffff */
.L_x_541:
[----:B0-----:R0:W1:Y:S02]  /*24b00*/  SYNCS.PHASECHK.TRANS64.TRYWAIT P0, [R3+URZ], R0 ;  /* 0x00000000030075a7 */ /* 0x001064000800017f */
[----:B-1----:R-:W-:Y:S05]  /*24b10*/  @!P0 NANOSLEEP.SYNCS 0x989680 ;  /* 0x009896800000895d */ /* 0x002fea0003900000 */
[----:B------:R-:W1:Y:S02]  /*24b20*/  @!P0 SYNCS.PHASECHK.TRANS64 P0, [R3+URZ], R0 ;  /* 0x00000000030085a7 */ /* 0x000e64000800007f */
[----:B-1----:R-:W-:Y:S05]  /*24b30*/  @!P0 BRA `(.L_x_541) ;  /* 0xfffffffc00f08947 */ /* 0x002fea000383ffff */
[----:B------:R-:W-:Y:S05]  /*24b40*/  BRA `(.L_x_555) ;  /* 0xfffffff800a47947 */ /* 0x000fea000383ffff */
.L_x_542:
[----:B0-----:R0:W1:Y:S02]  /*24b50*/  SYNCS.PHASECHK.TRANS64.TRYWAIT P0, [R3+URZ], R0 ;  /* 0x00000000030075a7 */ /* 0x001064000800017f */
[----:B-1----:R-:W-:Y:S05]  /*24b60*/  @!P0 NANOSLEEP.SYNCS 0x989680 ;  /* 0x009896800000895d */ /* 0x002fea0003900000 */
[----:B------:R-:W1:Y:S02]  /*24b70*/  @!P0 SYNCS.PHASECHK.TRANS64 P0, [R3+URZ], R0 ;  /* 0x00000000030085a7 */ /* 0x000e64000800007f */
[----:B-1----:R-:W-:Y:S05]  /*24b80*/  @!P0 BRA `(.L_x_542) ;  /* 0xfffffffc00f08947 */ /* 0x002fea000383ffff */
[----:B------:R-:W-:Y:S05]  /*24b90*/  BRA `(.L_x_556) ;  /* 0xfffffff800b47947 */ /* 0x000fea000383ffff */
.L_x_543:
[----:B0-----:R0:W1:Y:S02]  /*24ba0*/  SYNCS.PHASECHK.TRANS64.TRYWAIT P0, [R3+URZ], R0 ;  /* 0x00000000030075a7 */ /* 0x001064000800017f */
[----:B-1----:R-:W-:Y:S05]  /*24bb0*/  @!P0 NANOSLEEP.SYNCS 0x989680 ;  /* 0x009896800000895d */ /* 0x002fea0003900000 */
[----:B------:R-:W1:Y:S02]  /*24bc0*/  @!P0 SYNCS.PHASECHK.TRANS64 P0, [R3+URZ], R0 ;  /* 0x00000000030085a7 */ /* 0x000e64000800007f */
[----:B-1----:R-:W-:Y:S05]  /*24bd0*/  @!P0 BRA `(.L_x_543) ;  /* 0xfffffffc00f08947 */ /* 0x002fea000383ffff */
[----:B------:R-:W-:Y:S05]  /*24be0*/  BRA `(.L_x_557) ;  /* 0xfffffff800c47947 */ /* 0x000fea000383ffff */
.L_x_558:
[----:B------:R-:W-:-:S00]  /*24bf0*/  BRA `(.L_x_558) ;  /* 0xfffffffc00fc7947 */ /* 0x000fc0000383ffff */
[----:B------:R-:W-:-:S00]  /*24c00*/  NOP ;  /* 0x0000000000007918 */ /* 0x000fc00000000000 */
[----:B------:R-:W-:-:S00]  /*24c10*/  NOP ;  /* 0x0000000000007918 */ /* 0x000fc00000000000 */
[----:B------:R-:W-:-:S00]  /*24c20*/  NOP ;  /* 0x0000000000007918 */ /* 0x000fc00000000000 */
[----:B------:R-:W-:-:S00]  /*24c30*/  NOP ;  /* 0x0000000000007918 */ /* 0x000fc00000000000 */
[----:B------:R-:W-:-:S00]  /*24c40*/  NOP ;  /* 0x0000000000007918 */ /* 0x000fc00000000000 */
[----:B------:R-:W-:-:S00]  /*24c50*/  NOP ;  /* 0x0000000000007918 */ /* 0x000fc00000000000 */
[----:B------:R-:W-:-:S00]  /*24c60*/  NOP ;  /* 0x0000000000007918 */ /* 0x000fc00000000000 */
[----:B------:R-:W-:-:S00]  /*24c70*/  NOP ;  /* 0x0000000000007918 */ /* 0x000fc00000000000 */
.L_x_559:


//--------------------- .nv.shared._ZN7cutlass13device_kernelINS_4gemm6kernel13GemmUniversalIN4cute5tupleIJiiiiEEENS1_10collective13CollectiveMmaINS1_37MainloopSm90TmaGmmaWarpSpecializedFP8ILi7ENS5_IJNS4_1CILi1EEESB_SB_EEENS1_35KernelTmaWarpSpecializedCooperativeEEENS5_IJNSA_ILi256EEENSA_ILi240EEENSA_ILi64EEEEEENS_12float_e4m3_tENS5_IJlSB_lEEESJ_SK_NS4_8TiledMMAINS4_8MMA_AtomIJNS4_4SM904GMMA30MMA_64x16x32_F32E4M3E4M3_SS_TNILNSO_7ScaleInE1ELSQ_1EEEEEENS4_6LayoutINS5_IJNSA_ILi2EEESB_SB_EEENS5_IJSB_NSA_ILi0EEESW_EEEEENS5_IJNS4_10UnderscoreESZ_SZ_EEEEENS4_13SM90_TMA_LOADENS4_14ComposedLayoutINS4_7SwizzleILi2ELi4ELi3EEENS4_18smem_ptr_flag_bitsILi8EEENST_INS5_IJNSA_ILi8EEESH_EEENS5_IJSH_SB_EEEEEEEvNS4_8identityES12_S1C_vS1D_EENS_8epilogue10collective6detail29Sm90TmaWarpSpecializedAdapterINS1G_15DefaultEpilogueISJ_SK_SK_NS1F_6thread17LinearCombinationISJ_Li1EffLNS1K_9ScaleType4KindE0ELNS_15FloatRoundStyleE2ESJ_EENS1_15EpilogueDefaultEEEEEvvEEEEvNT_6ParamsE --------------------------
	.section	.nv.shared._ZN7cutlass13device_kernelINS_4gemm6kernel13GemmUniversalIN4cute5tupleIJiiiiEEENS1_10collective13CollectiveMmaINS1_37MainloopSm90TmaGmmaWarpSpecializedFP8ILi7ENS5_IJNS4_1CILi1EEESB_SB_EEENS1_35KernelTmaWarpSpecializedCooperativeEEENS5_IJNSA_ILi256EEENSA_ILi240EEENSA_ILi64EEEEEENS_12float_e4m3_tENS5_IJlSB_lEEESJ_SK_NS4_8TiledMMAINS4_8MMA_AtomIJNS4_4SM904GMMA30MMA_64x16x32_F32E4M3E4M3_SS_TNILNSO_7ScaleInE1ELSQ_1EEEEEENS4_6LayoutINS5_IJNSA_ILi2EEESB_SB_EEENS5_IJSB_NSA_ILi0EEESW_EEEEENS5_IJNS4_10UnderscoreESZ_SZ_EEEEENS4_13SM90_TMA_LOADENS4_14ComposedLayoutINS4_7SwizzleILi2ELi4ELi3EEENS4_18smem_ptr_flag_bitsILi8EEENST_INS5_IJNSA_ILi8EEESH_EEENS5_IJSH_SB_EEEEEEEvNS4_8identityES12_S1C_vS1D_EENS_8epilogue10collective6detail29Sm90TmaWarpSpecializedAdapterINS1G_15DefaultEpilogueISJ_SK_SK_NS1F_6thread17LinearCombinationISJ_Li1EffLNS1K_9ScaleType4KindE0ELNS_15FloatRoundStyleE2ESJ_EENS1_15EpilogueDefaultEEEEEvvEEEEvNT_6ParamsE,"aw",@nobits
	.sectionflags	@""
	.align	16
	.zero		1024


//--------------------- .nv.shared.reserved.0     --------------------------
	.section	.nv.shared.reserved.0,"aw",@nobits
	.weak		__nv_reservedSMEM_offset_0_alias
	.size		__nv_reservedSMEM_offset_0_alias, 0, 0
	.other		__nv_reservedSMEM_offset_0_alias,@"STO_CUDA_RESERVED_SHARED STV_DEFAULT"
__nv_reservedSMEM_offset_0_alias:
	.zero		0


//--------------------- .nv.global                --------------------------
	.section	.nv.global,"aw",@nobits
.nv.global:
	.type		_ZN40_INTERNAL_246b9169_4_k_cu_bcc87533_135874cute1_E,@object
	.size		_ZN40_INTERNAL_246b9169_4_k_cu_bcc87533_135874cute1_E,(_ZN40_INTERNAL_246b9169_4_k_cu_bcc87533_135874cuda3std3__45__cpo6cbeginE - _ZN40_INTERNAL_246b9169_4_k_cu_bcc87533_135874cute1_E)
_ZN40_INTERNAL_246b9169_4_k_cu_bcc87533_135874cute1_E:
	.zero		1
	.type		_ZN40_INTERNAL_246b9169_4_k_cu_bcc87533_135874cuda3std3__45__cpo6cbeginE,@object
	.size		_ZN40_INTERNAL_246b9169_4_k_cu_bcc87533_135874cuda3std3__45__cpo6cbeginE,(_ZN40_INTERNAL_246b9169_4_k_cu_bcc87533_135874cuda3std3__48in_placeE - _ZN40_INTERNAL_246b9169_4_k_cu_bcc87533_135874cuda3std3__45__cpo6cbeginE)
_ZN40_INTERNAL_246b9169_4_k_cu_bcc87533_135874cuda3std3__45__cpo6cbeginE:
	.zero		1
	.type		_ZN40_INTERNAL_246b9169_4_k_cu_bcc87533_135874cuda3std3__48in_placeE,@object
	.size		_ZN40_INTERNAL_246b9169_4_k_cu_bcc87533_135874cuda3std3__48in_placeE,(_ZN40_INTERNAL_246b9169_4_k_cu_bcc87533_135874cuda3std6ranges3__45__cpo9iter_moveE - _ZN40_INTERNAL_246b9169_4_k_cu_bcc87533_135874cuda3std3__48in_placeE)
_ZN40_INTERNAL_246b9169_4_k_cu_bcc87533_135874cuda3std3__48in_placeE:
	.zero		1
	.type		_ZN40_INTERNAL_246b9169_4_k_cu_bcc87533_135874cuda3std6ranges3__45__cpo9iter_moveE,@object
	.size		_ZN40_INTERNAL_246b9169_4_k_cu_bcc87533_135874cuda3std6ranges3__45__cpo9iter_moveE,(_ZN40_INTERNAL_246b9169_4_k_cu_bcc87533_135874cuda3std3__45__cpo5beginE - _ZN40_INTERNAL_246b9169_4_k_cu_bcc87533_135874cuda3std6ranges3__45__cpo9iter_moveE)
_ZN40_INTERNAL_246b9169_4_k_cu_bcc87533_135874cuda3std6ranges3__45__cpo9iter_moveE:
	.zero		1
	.type		_ZN40_INTERNAL_246b9169_4_k_cu_bcc87533_135874cuda3std3__45__cpo5beginE,@object
	.size		_ZN40_INTERNAL_246b9169_4_k_cu_bcc87533_135874cuda3std3__45__cpo5beginE,(_ZN40_INTERNAL_246b9169_4_k_cu_bcc87533_135874cuda3std3__442_GLOBAL__N__246b9169_4_k_cu_bcc87533_135876ignoreE - _ZN40_INTERNAL_246b9169_4_k_cu_bcc87533_135874cuda3std3__45__cpo5beginE)
_ZN40_INTERNAL_246b9169_4_k_cu_bcc87533_135874cuda3std3__45__cpo5beginE:
	.zero		1
	.type		_ZN40_INTERNAL_246b9169_4_k_cu_bcc87533_135874cuda3std3__442_GLOBAL__N__246b9169_4_k_cu_bcc87533_135876ignoreE,@object
	.size		_ZN40_INTERNAL_246b9169_4_k_cu_bcc87533_135874cuda3std3__442_GLOBAL__N__246b9169_4_k_cu_bcc87533_135876ignoreE,(_ZN40_INTERNAL_246b9169_4_k_cu_bcc87533_135874cute7productE - _ZN40_INTERNAL_246b9169_4_k_cu_bcc87533_135874cuda3std3__442_GLOBAL__N__246b9169_4_k_cu_bcc87533_135876ignoreE)
_ZN40_INTERNAL_246b9169_4_k_cu_bcc87533_135874cuda3std3__442_GLOBAL__N__246b9169_4_k_cu_bcc87533_135876ignoreE:
	.zero		1
	.type		_ZN40_INTERNAL_246b9169_4_k_cu_bcc87533_135874cute7productE,@object
	.size		_ZN40_INTERNAL_246b9169_4_k_cu_bcc87533_135874cute7productE,(_ZN40_INTERNAL_246b9169_4_k_cu_bcc87533_135874cuda3std3__45__cpo3endE - _ZN40_INTERNAL_246b9169_4_k_cu_bcc87533_135874cute7productE)
_ZN40_INTERNAL_246b9169_4_k_cu_bcc87533_135874cute7productE:
	.zero		1
	.type		_ZN40_INTERNAL_246b9169_4_k_cu_bcc87533_135874cuda3std3__45__cpo3endE,@object
	.size		_ZN40_INTERNAL_246b9169_4_k_cu_bcc87533_135874cuda3std3__45__cpo3endE,(_ZN40_INTERNAL_246b9169_4_k_cu_bcc87533_135874cuda3std3__419piecewise_constructE - _ZN40_INTERNAL_246b9169_4_k_cu_bcc87533_135874cuda3std3__45__cpo3endE)
_ZN40_INTERNAL_246b9169_4_k_cu_bcc87533_135874cuda3std3__45__cpo3endE:
	.zero		1
	.type		_ZN40_INTERNAL_246b9169_4_k_cu_bcc87533_135874cuda3std3__419piecewise_constructE,@object
	.size		_ZN40_INTERNAL_246b9169_4_k_cu_bcc87533_135874cuda3std3__419piecewise_constructE,(_ZN40_INTERNAL_246b9169_4_k_cu_bcc87533_135874cuda3std3__45__cpo4cendE - _ZN40_INTERNAL_246b9169_4_k_cu_bcc87533_135874cuda3std3__419piecewise_constructE)
_ZN40_INTERNAL_246b9169_4_k_cu_bcc87533_135874cuda3std3__419piecewise_constructE:
	.zero		1
	.type		_ZN40_INTERNAL_246b9169_4_k_cu_bcc87533_135874cuda3std3__45__cpo4cendE,@object
	.size		_ZN40_INTERNAL_246b9169_4_k_cu_bcc87533_135874cuda3std3__45__cpo4cendE,(_ZN40_INTERNAL_246b9169_4_k_cu_bcc87533_135874cuda3std6ranges3__45__cpo4swapE - _ZN40_INTERNAL_246b9169_4_k_cu_bcc87533_135874cuda3std3__45__cpo4cendE)
_ZN40_INTERNAL_246b9169_4_k_cu_bcc87533_135874cuda3std3__45__cpo4cendE:
	.zero		1
	.type		_ZN40_INTERNAL_246b9169_4_k_cu_bcc87533_135874cuda3std6ranges3__45__cpo4swapE,@object
	.size		_ZN40_INTERNAL_246b9169_4_k_cu_bcc87533_135874cuda3std6ranges3__45__cpo4swapE,(.L_7 - _ZN40_INTERNAL_246b9169_4_k_cu_bcc87533_135874cuda3std6ranges3__45__cpo4swapE)
_ZN40_INTERNAL_246b9169_4_k_cu_bcc87533_135874cuda3std6ranges3__45__cpo4swapE:
	.zero		1
.L_7:


//--------------------- .nv.constant0._ZN7cutlass13device_kernelINS_4gemm6kernel13GemmUniversalIN4cute5tupleIJiiiiEEENS1_10collective13CollectiveMmaINS1_37MainloopSm90TmaGmmaWarpSpecializedFP8ILi7ENS5_IJNS4_1CILi1EEESB_SB_EEENS1_35KernelTmaWarpSpecializedCooperativeEEENS5_IJNSA_ILi256EEENSA_ILi240EEENSA_ILi64EEEEEENS_12float_e4m3_tENS5_IJlSB_lEEESJ_SK_NS4_8TiledMMAINS4_8MMA_AtomIJNS4_4SM904GMMA30MMA_64x16x32_F32E4M3E4M3_SS_TNILNSO_7ScaleInE1ELSQ_1EEEEEENS4_6LayoutINS5_IJNSA_ILi2EEESB_SB_EEENS5_IJSB_NSA_ILi0EEESW_EEEEENS5_IJNS4_10UnderscoreESZ_SZ_EEEEENS4_13SM90_TMA_LOADENS4_14ComposedLayoutINS4_7SwizzleILi2ELi4ELi3EEENS4_18smem_ptr_flag_bitsILi8EEENST_INS5_IJNSA_ILi8EEESH_EEENS5_IJSH_SB_EEEEEEEvNS4_8identityES12_S1C_vS1D_EENS_8epilogue10collective6detail29Sm90TmaWarpSpecializedAdapterINS1G_15DefaultEpilogueISJ_SK_SK_NS1F_6thread17LinearCombinationISJ_Li1EffLNS1K_9ScaleType4KindE0ELNS_15FloatRoundStyleE2ESJ_EENS1_15EpilogueDefaultEEEEEvvEEEEvNT_6ParamsE --------------------------
	.section	.nv.constant0._ZN7cutlass13device_kernelINS_4gemm6kernel13GemmUniversalIN4cute5tupleIJiiiiEEENS1_10collective13CollectiveMmaINS1_37MainloopSm90TmaGmmaWarpSpecializedFP8ILi7ENS5_IJNS4_1CILi1EEESB_SB_EEENS1_35KernelTmaWarpSpecializedCooperativeEEENS5_IJNSA_ILi256EEENSA_ILi240EEENSA_ILi64EEEEEENS_12float_e4m3_tENS5_IJlSB_lEEESJ_SK_NS4_8TiledMMAINS4_8MMA_AtomIJNS4_4SM904GMMA30MMA_64x16x32_F32E4M3E4M3_SS_TNILNSO_7ScaleInE1ELSQ_1EEEEEENS4_6LayoutINS5_IJNSA_ILi2EEESB_SB_EEENS5_IJSB_NSA_ILi0EEESW_EEEEENS5_IJNS4_10UnderscoreESZ_SZ_EEEEENS4_13SM90_TMA_LOADENS4_14ComposedLayoutINS4_7SwizzleILi2ELi4ELi3EEENS4_18smem_ptr_flag_bitsILi8EEENST_INS5_IJNSA_ILi8EEESH_EEENS5_IJSH_SB_EEEEEEEvNS4_8identityES12_S1C_vS1D_EENS_8epilogue10collective6detail29Sm90TmaWarpSpecializedAdapterINS1G_15DefaultEpilogueISJ_SK_SK_NS1F_6thread17LinearCombinationISJ_Li1EffLNS1K_9ScaleType4KindE0ELNS_15FloatRoundStyleE2ESJ_EENS1_15EpilogueDefaultEEEEEvvEEEEvNT_6ParamsE,"a",@progbits
	.sectionflags	@""
	.align	4
.nv.constant0._ZN7cutlass13device_kernelINS_4gemm6kernel13GemmUniversalIN4cute5tupleIJiiiiEEENS1_10collective13CollectiveMmaINS1_37MainloopSm90TmaGmmaWarpSpecializedFP8ILi7ENS5_IJNS4_1CILi1EEESB_SB_EEENS1_35KernelTmaWarpSpecializedCooperativeEEENS5_IJNSA_ILi256EEENSA_ILi240EEENSA_ILi64EEEEEENS_12float_e4m3_tENS5_IJlSB_lEEESJ_SK_NS4_8TiledMMAINS4_8MMA_AtomIJNS4_4SM904GMMA30MMA_64x16x32_F32E4M3E4M3_SS_TNILNSO_7ScaleInE1ELSQ_1EEEEEENS4_6LayoutINS5_IJNSA_ILi2EEESB_SB_EEENS5_IJSB_NSA_ILi0EEESW_EEEEENS5_IJNS4_10UnderscoreESZ_SZ_EEEEENS4_13SM90_TMA_LOADENS4_14ComposedLayoutINS4_7SwizzleILi2ELi4ELi3EEENS4_18smem_ptr_flag_bitsILi8EEENST_INS5_IJNSA_ILi8EEESH_EEENS5_IJSH_SB_EEEEEEEvNS4_8identityES12_S1C_vS1D_EENS_8epilogue10collective6detail29Sm90TmaWarpSpecializedAdapterINS1G_15DefaultEpilogueISJ_SK_SK_NS1F_6thread17LinearCombinationISJ_Li1EffLNS1K_9ScaleType4KindE0ELNS_15FloatRoundStyleE2ESJ_EENS1_15EpilogueDefaultEEEEEvvEEEEvNT_6ParamsE:
	.zero		1664


//--------------------- SYMBOLS --------------------------

	.type		.nv.reservedSmem.offset0,@object
	.size		.nv.reservedSmem.offset0,0x4
